def gluon_tcgen05(
    a_ptr,
    b_ptr,
    c_ptr,
    M,
    N,
    K,
    stride_am,
    stride_bk,
    stride_cm,
    BLOCK_M: gl.constexpr,
    BLOCK_N: gl.constexpr,
    BLOCK_K: gl.constexpr,
    DTYPE: gl.constexpr,
    A_LAYOUT: gl.constexpr,
    B_LAYOUT: gl.constexpr,
    C_LAYOUT: gl.constexpr,
    B_SHAPE: gl.constexpr,
    TMEM_LAYOUT: gl.constexpr,
    TMEM_REG: gl.constexpr,
    TRANS_B: gl.constexpr,
    NUM_BUFFERS: gl.constexpr,
):
    a_desc = tma.make_tensor_descriptor(
        a_ptr, [M, K], [stride_am, 1], [BLOCK_M, BLOCK_K], A_LAYOUT
    )
    b_desc = tma.make_tensor_descriptor(
        b_ptr,
        [N, K] if TRANS_B else [K, N],
        [stride_bk, 1],
        B_SHAPE,
        B_LAYOUT,
    )
    c_desc = tma.make_tensor_descriptor(
        c_ptr, [M, N], [stride_cm, 1], [BLOCK_M, BLOCK_N], C_LAYOUT
    )

    a_bufs = gl.allocate_shared_memory(
        DTYPE, [NUM_BUFFERS, BLOCK_M, BLOCK_K], A_LAYOUT
    )
    b_bufs = gl.allocate_shared_memory(DTYPE, [NUM_BUFFERS] + B_SHAPE, B_LAYOUT)

    pid_m = gl.program_id(0)
    pid_n = gl.program_id(1)
    off_m = pid_m * BLOCK_M
    off_n = pid_n * BLOCK_N

    tma_bars = gl.allocate_shared_memory(
        gl.int64, [NUM_BUFFERS, 1], mbarrier.MBarrierLayout()
    )
    mma_bars = gl.allocate_shared_memory(
        gl.int64, [NUM_BUFFERS, 1], mbarrier.MBarrierLayout()
    )
    for i in gl.static_range(NUM_BUFFERS):
        mbarrier.init(tma_bars.index(i), count=1)
        mbarrier.init(mma_bars.index(i), count=1)

    acc_tmem = allocate_tensor_memory(gl.float32, [BLOCK_M, BLOCK_N], TMEM_LAYOUT)
    idx = 0
    phase = 0
    use_acc = False
    for k in range(0, K, BLOCK_K):
        a = a_bufs.index(idx)
        b = b_bufs.index(idx)
        tma_bar = tma_bars.index(idx)
        mma_bar = mma_bars.index(idx)
        mbarrier.expect(
            tma_bar, a_desc.block_type.nbytes + b_desc.block_type.nbytes
        )
        tma.async_copy_global_to_shared(a_desc, [off_m, k], tma_bar, a)
        tma.async_copy_global_to_shared(
            b_desc, [off_n, k] if TRANS_B else [k, off_n], tma_bar, b
        )
        mbarrier.wait(tma_bar, phase=phase)

        if TRANS_B:
            b = b.permute((1, 0))
        tcgen05_mma(a, b, acc_tmem, use_acc=use_acc)
        tcgen05_commit(mma_bar)
        mbarrier.wait(mma_bar, phase=phase)
        use_acc = True

        idx += 1
        if idx == NUM_BUFFERS:
            idx = 0
            phase ^= 1

    for i in gl.static_range(NUM_BUFFERS):
        mbarrier.invalidate(tma_bars.index(i))
        mbarrier.invalidate(mma_bars.index(i))

    acc = acc_tmem.load(TMEM_REG)
    c_smem = gl.allocate_shared_memory(DTYPE, [BLOCK_M, BLOCK_N], C_LAYOUT)
    c_smem.store(acc.to(DTYPE))
    fence_async_shared()
    tma.async_copy_shared_to_global(c_desc, [off_m, off_n], c_smem)
    tma.store_wait(pendings=0)

# config = {"BLOCK_K": 32, "BLOCK_M": 64, "BLOCK_N": 256, "arch": "sm_100", "dtype": "fp8e4m3", "num_buffers": 2, "num_warps": 4, "trans_b": 0}
# arch = sm_100


// ===== COMPILED SASS (sm_100a) =====

	.target	sm_100a

	.elftype	@"ET_EXEC"


//--------------------- .note.nv.tkinfo           --------------------------
	.section	.note.nv.tkinfo,"",@"SHT_NOTE"
	.sectionflags	@"SHF_NOTE_NV_TKINFO"
	.tkinfo
        /*0018*/ 	.word	0x00000081
        /*0030*/ 	.string	""
        /*0030*/ 	.string	"ptxas-blackwell"
        /*0030*/ 	.string	"Cuda compilation tools, release 12.9, V12.9.86"
        /*0030*/ 	.string	"Build cuda_12.9.r12.9/compiler.36037853_0"
        /*0030*/ 	.string	"-v  -suppress-debug-info  -lineinfo  -arch sm_100a "



//--------------------- .note.nv.cuver            --------------------------
	.section	.note.nv.cuver,"",@"SHT_NOTE"
	.sectionflags	@"SHF_NOTE_NV_CUVER"
        /*0018*/ 	.short	0x0001
        /*001a*/ 	.short	0x0064
        /*001c*/ 	.short	0x0001
        /*001e*/ 	.short	0x0000
        /*0020*/ 	.short	0x0001
        /*0022*/ 	.short	0x0000


//--------------------- .nv.info                  --------------------------
	.section	.nv.info,"",@"SHT_CUDA_INFO"
	.align	4


	//----- nvinfo : EIATTR_REGCOUNT
	.align		4
        /*0000*/ 	.byte	0x04, 0x2f
        /*0002*/ 	.short	(.L_4 - .L_3)
	.align		4
.L_3:
        /*0004*/ 	.word	index@(gluon_tcgen05)
        /*0008*/ 	.word	0x00000088


	//----- nvinfo : EIATTR_FRAME_SIZE
	.align		4
.L_4:
        /*000c*/ 	.byte	0x04, 0x11
        /*000e*/ 	.short	(.L_6 - .L_5)
	.align		4
.L_5:
        /*0010*/ 	.word	index@($__internal_2_$__cuda_sm10x_tcgen05_guardrail_trap_unallocated_columns_being_dealloced)
        /*0014*/ 	.word	0x00000000


	//----- nvinfo : EIATTR_FRAME_SIZE
	.align		4
.L_6:
        /*0018*/ 	.byte	0x04, 0x11
        /*001a*/ 	.short	(.L_8 - .L_7)
	.align		4
.L_7:
        /*001c*/ 	.word	index@($__internal_1_$__cuda_sm10x_tcgen05_guardrail_trap_phase_invalid_during_alloc)
        /*0020*/ 	.word	0x00000000


	//----- nvinfo : EIATTR_FRAME_SIZE
	.align		4
.L_8:
        /*0024*/ 	.byte	0x04, 0x11
        /*0026*/ 	.short	(.L_10 - .L_9)
	.align		4
.L_9:
        /*0028*/ 	.word	index@($__internal_0_$__cuda_sm10x_tcgen05_guardrail_trap_col_being_dealloced_not_returned_by_alloc)
        /*002c*/ 	.word	0x00000000


	//----- nvinfo : EIATTR_FRAME_SIZE
	.align		4
.L_10:
        /*0030*/ 	.byte	0x04, 0x11
        /*0032*/ 	.short	(.L_12 - .L_11)
	.align		4
.L_11:
        /*0034*/ 	.word	index@(gluon_tcgen05)
        /*0038*/ 	.word	0x00000000


	//----- nvinfo : EIATTR_MIN_STACK_SIZE
	.align		4
.L_12:
        /*003c*/ 	.byte	0x04, 0x12
        /*003e*/ 	.short	(.L_14 - .L_13)
	.align		4
.L_13:
        /*0040*/ 	.word	index@(gluon_tcgen05)
        /*0044*/ 	.word	0x00000000
.L_14:


//--------------------- .nv.info.gluon_tcgen05    --------------------------
	.section	.nv.info.gluon_tcgen05,"",@"SHT_CUDA_INFO"
	.sectionflags	@""
	.align	4


	//----- nvinfo : EIATTR_CUDA_API_VERSION
	.align		4
        /*0000*/ 	.byte	0x04, 0x37
        /*0002*/ 	.short	(.L_16 - .L_15)
.L_15:
        /*0004*/ 	.word	0x00000081


	//----- nvinfo : EIATTR_KPARAM_INFO
	.align		4
.L_16:
        /*0008*/ 	.byte	0x04, 0x17
        /*000a*/ 	.short	(.L_18 - .L_17)
.L_17:
        /*000c*/ 	.word	0x00000000
        /*0010*/ 	.short	0x000a
        /*0012*/ 	.short	0x0048
        /*0014*/ 	.byte	0x00, 0xf4, 0x21, 0x00


	//----- nvinfo : EIATTR_KPARAM_INFO
	.align		4
.L_18:
        /*0018*/ 	.byte	0x04, 0x17
        /*001a*/ 	.short	(.L_20 - .L_19)
.L_19:
        /*001c*/ 	.word	0x00000000
        /*0020*/ 	.short	0x0009
        /*0022*/ 	.short	0x0040
        /*0024*/ 	.byte	0x00, 0xf4, 0x21, 0x00


	//----- nvinfo : EIATTR_KPARAM_INFO
	.align		4
.L_20:
        /*0028*/ 	.byte	0x04, 0x17
        /*002a*/ 	.short	(.L_22 - .L_21)
.L_21:
        /*002c*/ 	.word	0x00000000
        /*0030*/ 	.short	0x0008
        /*0032*/ 	.short	0x0038
        /*0034*/ 	.byte	0x00, 0xf0, 0x21, 0x00


	//----- nvinfo : EIATTR_KPARAM_INFO
	.align		4
.L_22:
        /*0038*/ 	.byte	0x04, 0x17
        /*003a*/ 	.short	(.L_24 - .L_23)
.L_23:
        /*003c*/ 	.word	0x00000000
        /*0040*/ 	.short	0x0007
        /*0042*/ 	.short	0x0030
        /*0044*/ 	.byte	0x00, 0xf0, 0x21, 0x00


	//----- nvinfo : EIATTR_KPARAM_INFO
	.align		4
.L_24:
        /*0048*/ 	.byte	0x04, 0x17
        /*004a*/ 	.short	(.L_26 - .L_25)
.L_25:
        /*004c*/ 	.word	0x00000000
        /*0050*/ 	.short	0x0006
        /*0052*/ 	.short	0x0028
        /*0054*/ 	.byte	0x00, 0xf0, 0x21, 0x00


	//----- nvinfo : EIATTR_KPARAM_INFO
	.align		4
.L_26:
        /*0058*/ 	.byte	0x04, 0x17
        /*005a*/ 	.short	(.L_28 - .L_27)
.L_27:
        /*005c*/ 	.word	0x00000000
        /*0060*/ 	.short	0x0005
        /*0062*/ 	.short	0x0020
        /*0064*/ 	.byte	0x00, 0xf0, 0x11, 0x00


	//----- nvinfo : EIATTR_KPARAM_INFO
	.align		4
.L_28:
        /*0068*/ 	.byte	0x04, 0x17
        /*006a*/ 	.short	(.L_30 - .L_29)
.L_29:
        /*006c*/ 	.word	0x00000000
        /*0070*/ 	.short	0x0004
        /*0072*/ 	.short	0x001c
        /*0074*/ 	.byte	0x00, 0xf0, 0x11, 0x00


	//----- nvinfo : EIATTR_KPARAM_INFO
	.align		4
.L_30:
        /*0078*/ 	.byte	0x04, 0x17
        /*007a*/ 	.short	(.L_32 - .L_31)
.L_31:
        /*007c*/ 	.word	0x00000000
        /*0080*/ 	.short	0x0003
        /*0082*/ 	.short	0x0018
        /*0084*/ 	.byte	0x00, 0xf0, 0x11, 0x00


	//----- nvinfo : EIATTR_KPARAM_INFO
	.align		4
.L_32:
        /*0088*/ 	.byte	0x04, 0x17
        /*008a*/ 	.short	(.L_34 - .L_33)
.L_33:
        /*008c*/ 	.word	0x00000000
        /*0090*/ 	.short	0x0002
        /*0092*/ 	.short	0x0010
        /*0094*/ 	.byte	0x00, 0xf4, 0x21, 0x00


	//----- nvinfo : EIATTR_KPARAM_INFO
	.align		4
.L_34:
        /*0098*/ 	.byte	0x04, 0x17
        /*009a*/ 	.short	(.L_36 - .L_35)
.L_35:
        /*009c*/ 	.word	0x00000000
        /*00a0*/ 	.short	0x0001
        /*00a2*/ 	.short	0x0008
        /*00a4*/ 	.byte	0x00, 0xf4, 0x21, 0x00


	//----- nvinfo : EIATTR_KPARAM_INFO
	.align		4
.L_36:
        /*00a8*/ 	.byte	0x04, 0x17
        /*00aa*/ 	.short	(.L_38 - .L_37)
.L_37:
        /*00ac*/ 	.word	0x00000000
        /*00b0*/ 	.short	0x0000
        /*00b2*/ 	.short	0x0000
        /*00b4*/ 	.byte	0x00, 0xf4, 0x21, 0x00


	//----- nvinfo : EIATTR_AT_ENTRY_FRAGMENTS
	.align		4
.L_38:
        /*00b8*/ 	.byte	0x04, 0x4f
        /*00ba*/ 	.short	(.L_40 - .L_39)


	//   ....[0]....
.L_39:
        /*00bc*/ 	.word	0x00000004


	//----- nvinfo : EIATTR_RESERVED_SMEM_USED
	.align		4
.L_40:
        /*00c0*/ 	.byte	0x01, 0x41
	.zero		2


	//----- nvinfo : EIATTR_SPARSE_MMA_MASK
	.align		4
        /*00c4*/ 	.byte	0x03, 0x50
        /*00c6*/ 	.short	0x0000


	//----- nvinfo : EIATTR_TCGEN05_1CTA_USED
	.align		4
        /*00c8*/ 	.byte	0x01, 0x51
	.zero		2


	//----- nvinfo : EIATTR_MAXREG_COUNT
	.align		4
        /*00cc*/ 	.byte	0x03, 0x1b
        /*00ce*/ 	.short	0x00ff


	//----- nvinfo : EIATTR_NUM_BARRIERS
	.align		4
        /*00d0*/ 	.byte	0x02, 0x4c
        /*00d2*/ 	.byte	0x01
	.zero		1


	//----- nvinfo : EIATTR_INT_WARP_WIDE_INSTR_OFFSETS
	.align		4
        /*00d4*/ 	.byte	0x04, 0x31
        /*00d6*/ 	.short	(.L_42 - .L_41)


	//   ....[0]....
.L_41:
        /*00d8*/ 	.word	0x00001630


	//   ....[1]....
        /*00dc*/ 	.word	0x00001650


	//   ....[2]....
        /*00e0*/ 	.word	0x000016d0


	//   ....[3]....
        /*00e4*/ 	.word	0x000018d0


	//   ....[4]....
        /*00e8*/ 	.word	0x000018e0


	//   ....[5]....
        /*00ec*/ 	.word	0x00001940


	//   ....[6]....
        /*00f0*/ 	.word	0x00001950


	//   ....[7]....
        /*00f4*/ 	.word	0x00001b00


	//   ....[8]....
        /*00f8*/ 	.word	0x00001b10


	//   ....[9]....
        /*00fc*/ 	.word	0x00001ca0


	//   ....[10]....
        /*0100*/ 	.word	0x00001cd0


	//   ....[11]....
        /*0104*/ 	.word	0x00001cf0


	//   ....[12]....
        /*0108*/ 	.word	0x00001d30


	//   ....[13]....
        /*010c*/ 	.word	0x00001ed0


	//   ....[14]....
        /*0110*/ 	.word	0x00001ee0


	//   ....[15]....
        /*0114*/ 	.word	0x000021f0


	//   ....[16]....
        /*0118*/ 	.word	0x00002200


	//   ....[17]....
        /*011c*/ 	.word	0x000028f0


	//   ....[18]....
        /*0120*/ 	.word	0x00002940


	//----- nvinfo : EIATTR_COOP_GROUP_MASK_REGIDS
	.align		4
.L_42:
        /*0124*/ 	.byte	0x04, 0x29
        /*0126*/ 	.short	(.L_44 - .L_43)


	//   ....[0]....
.L_43:
        /*0128*/ 	.word	0xffffffff


	//   ....[1]....
        /*012c*/ 	.word	0xffffffff


	//   ....[2]....
        /*0130*/ 	.word	0xffffffff


	//   ....[3]....
        /*0134*/ 	.word	0xffffffff


	//   ....[4]....
        /*0138*/ 	.word	0xffffffff


	//   ....[5]....
        /*013c*/ 	.word	0xffffffff


	//   ....[6]....
        /*0140*/ 	.word	0xffffffff


	//   ....[7]....
        /*0144*/ 	.word	0xffffffff


	//   ....[8]....
        /*0148*/ 	.word	0xffffffff


	//   ....[9]....
        /*014c*/ 	.word	0xffffffff


	//----- nvinfo : EIATTR_COOP_GROUP_INSTR_OFFSETS
	.align		4
.L_44:
        /*0150*/ 	.byte	0x04, 0x28
        /*0152*/ 	.short	(.L_46 - .L_45)


	//   ....[0]....
.L_45:
        /*0154*/ 	.word	0x00000050


	//   ....[1]....
        /*0158*/ 	.word	0x00000310


	//   ....[2]....
        /*015c*/ 	.word	0x000004f0


	//   ....[3]....
        /*0160*/ 	.word	0x000009a0


	//   ....[4]....
        /*0164*/ 	.word	0x00000ae0


	//   ....[5]....
        /*0168*/ 	.word	0x00000f50


	//   ....[6]....
        /*016c*/ 	.word	0x00001090


	//   ....[7]....
        /*0170*/ 	.word	0x000014e0


	//   ....[8]....
        /*0174*/ 	.word	0x00002780


	//   ....[9]....
        /*0178*/ 	.word	0x000029f0


	//----- nvinfo : EIATTR_VRC_CTA_INIT_COUNT
	.align		4
.L_46:
        /*017c*/ 	.byte	0x02, 0x4a
        /*017e*/ 	.byte	0x80
	.zero		1


	//----- nvinfo : EIATTR_MBARRIER_INSTR_OFFSETS
	.align		4
        /*0180*/ 	.byte	0x04, 0x39
        /*0182*/ 	.short	(.L_48 - .L_47)


	//   ....[0]....
.L_47:
        /*0184*/ 	.word	0x000016f0
        /*0188*/ 	.word	0x000000ff
        /*018c*/ 	.word	0x00005000
        /*0190*/ 	.short	0x0100
        /*0192*/ 	.byte	0x08
	.zero		1


	//   ....[1]....
        /*0194*/ 	.word	0x00001720
        /*0198*/ 	.word	0x000000ff
        /*019c*/ 	.word	0x00005010
        /*01a0*/ 	.short	0x0100
        /*01a2*/ 	.byte	0x08
	.zero		1


	//   ....[2]....
        /*01a4*/ 	.word	0x000017d0
        /*01a8*/ 	.word	0x000000ff
        /*01ac*/ 	.word	0x00005008
        /*01b0*/ 	.short	0x0100
        /*01b2*/ 	.byte	0x08
	.zero		1


	//   ....[3]....
        /*01b4*/ 	.word	0x000017e0
        /*01b8*/ 	.word	0x000000ff
        /*01bc*/ 	.word	0x00005018
        /*01c0*/ 	.short	0x0100
        /*01c2*/ 	.byte	0x08
	.zero		1


	//   ....[4]....
        /*01c4*/ 	.word	0x000019e0
        /*01c8*/ 	.word	0x000000ff
        /*01cc*/ 	.word	0x00005000
        /*01d0*/ 	.short	0x010a
        /*01d2*/ 	.byte	0x08
	.zero		1


	//   ....[5]....
        /*01d4*/ 	.word	0x00001b60
        /*01d8*/ 	.word	0x000000ff
        /*01dc*/ 	.word	0x00005010
        /*01e0*/ 	.short	0x010a
        /*01e2*/ 	.byte	0x08
	.zero		1


	//   ....[6]....
        /*01e4*/ 	.word	0x00001db0
        /*01e8*/ 	.word	0x000000ff
        /*01ec*/ 	.word	0x00005000
        /*01f0*/ 	.short	0x010a
        /*01f2*/ 	.byte	0x10
	.zero		1


	//   ....[7]....
        /*01f4*/ 	.word	0x00001f20
        /*01f8*/ 	.word	0x000000ff
        /*01fc*/ 	.word	0x00005010
        /*0200*/ 	.short	0x010a
        /*0202*/ 	.byte	0x10
	.zero		1


	//   ....[8]....
        /*0204*/ 	.word	0x00001ff0
        /*0208*/ 	.word	0x000000ff
        /*020c*/ 	.word	0x00005000
        /*0210*/ 	.short	0x0108
        /*0212*/ 	.byte	0x08
	.zero		1


	//   ....[9]....
        /*0214*/ 	.word	0x00002000
        /*0218*/ 	.word	0x000000ff
        /*021c*/ 	.word	0x00005010
        /*0220*/ 	.short	0x0108
        /*0222*/ 	.byte	0x08
	.zero		1


	//   ....[10]....
        /*0224*/ 	.word	0x00002050
        /*0228*/ 	.word	0x000000ff
        /*022c*/ 	.word	0x00005008
        /*0230*/ 	.short	0x0108
        /*0232*/ 	.byte	0x08
	.zero		1


	//   ....[11]....
        /*0234*/ 	.word	0x00002060
        /*0238*/ 	.word	0x000000ff
        /*023c*/ 	.word	0x00005018
        /*0240*/ 	.short	0x0108
        /*0242*/ 	.byte	0x08
	.zero		1


	//   ....[12]....
        /*0244*/ 	.word	0x00002a10
        /*0248*/ 	.word	0x000000ff
        /*024c*/ 	.word	0x00005000
        /*0250*/ 	.short	0x010a
        /*0252*/ 	.byte	0x08
	.zero		1


	//   ....[13]....
        /*0254*/ 	.word	0x00002a40
        /*0258*/ 	.word	0x000000ff
        /*025c*/ 	.word	0x00005010
        /*0260*/ 	.short	0x010a
        /*0262*/ 	.byte	0x08
	.zero		1


	//   ....[14]....
        /*0264*/ 	.word	0x00002a70
        /*0268*/ 	.word	0x000000ff
        /*026c*/ 	.word	0x00005000
        /*0270*/ 	.short	0x010a
        /*0272*/ 	.byte	0x10
	.zero		1


	//   ....[15]....
        /*0274*/ 	.word	0x00002aa0
        /*0278*/ 	.word	0x000000ff
        /*027c*/ 	.word	0x00005010
        /*0280*/ 	.short	0x010a
        /*0282*/ 	.byte	0x10
	.zero		1


	//----- nvinfo : EIATTR_NUM_MBARRIERS
	.align		4
.L_48:
        /*0284*/ 	.byte	0x03, 0x38
        /*0286*/ 	.short	0x0004


	//----- nvinfo : EIATTR_EXIT_INSTR_OFFSETS
	.align		4
        /*0288*/ 	.byte	0x04, 0x1c
        /*028a*/ 	.short	(.L_50 - .L_49)


	//   ....[0]....
.L_49:
        /*028c*/ 	.word	0x00002a00


	//----- nvinfo : EIATTR_REQNTID
	.align		4
.L_50:
        /*0290*/ 	.byte	0x04, 0x10
        /*0292*/ 	.short	(.L_52 - .L_51)
.L_51:
        /*0294*/ 	.word	0x00000080
        /*0298*/ 	.word	0x00000001
        /*029c*/ 	.word	0x00000001


	//----- nvinfo : EIATTR_CRS_STACK_SIZE
	.align		4
.L_52:
        /*02a0*/ 	.byte	0x04, 0x1e
        /*02a2*/ 	.short	(.L_54 - .L_53)
.L_53:
        /*02a4*/ 	.word	0x00000000


	//----- nvinfo : EIATTR_CBANK_PARAM_SIZE
	.align		4
.L_54:
        /*02a8*/ 	.byte	0x03, 0x19
        /*02aa*/ 	.short	0x0050


	//----- nvinfo : EIATTR_PARAM_CBANK
	.align		4
        /*02ac*/ 	.byte	0x04, 0x0a
        /*02ae*/ 	.short	(.L_56 - .L_55)
	.align		4
.L_55:
        /*02b0*/ 	.word	index@(.nv.constant0.gluon_tcgen05)
        /*02b4*/ 	.short	0x0380
        /*02b6*/ 	.short	0x0050


	//----- nvinfo : EIATTR_SW_WAR
	.align		4
.L_56:
        /*02b8*/ 	.byte	0x04, 0x36
        /*02ba*/ 	.short	(.L_58 - .L_57)
.L_57:
        /*02bc*/ 	.word	0x00000008
.L_58:


//--------------------- .nv.compat                --------------------------
	.section	.nv.compat,"",@"SHT_CUDA_COMPAT_INFO"
	.align	4
        /*0000*/ 	.byte	0x02, 0x02, 0x02, 0x00, 0x02, 0x05, 0x05, 0x00, 0x02, 0x03, 0x03, 0x00, 0x02, 0x06, 0x01, 0x00


//--------------------- .nv.callgraph             --------------------------
	.section	.nv.callgraph,"",@"SHT_CUDA_CALLGRAPH"
	.align	4
	.sectionentsize	8
	.align		4
        /*0000*/ 	.word	0x00000000
	.align		4
        /*0004*/ 	.word	0xffffffff
	.align		4
        /*0008*/ 	.word	0x00000000
	.align		4
        /*000c*/ 	.word	0xfffffffe
	.align		4
        /*0010*/ 	.word	0x00000000
	.align		4
        /*0014*/ 	.word	0xfffffffd
	.align		4
        /*0018*/ 	.word	0x00000000
	.align		4
        /*001c*/ 	.word	0xfffffffc


//--------------------- .text.gluon_tcgen05       --------------------------
	.section	.text.gluon_tcgen05,"ax",@progbits
	.align	128
        .global         gluon_tcgen05
        .type           gluon_tcgen05,@function
        .size           gluon_tcgen05,(.L_x_77 - gluon_tcgen05)
        .other          gluon_tcgen05,@"STO_CUDA_ENTRY STV_DEFAULT"
gluon_tcgen05:
.text.gluon_tcgen05:
[----:B------:R-:W1:Y:S01]  /*0000*/  LDC R1, c[0x0][0x37c] ;  /* 0x0000df00ff017b82 */ /* 0x000e620000000800 */
[----:B------:R-:W2:Y:S02]  /*0010*/  S2R R0, SR_TID.X ;  /* 0x0000000000007919 */ /* 0x000ea40000002100 */
[----:B--2---:R-:W-:-:S13]  /*0020*/  ISETP.GE.U32.AND P2, PT, R0, 0x20, PT ;  /* 0x000000200000780c */ /* 0x004fda0003f46070 */
[----:B------:R-:W-:Y:S05]  /*0030*/  @P2 BRA `(.L_x_0) ;  /* 0x0000000000b82947 */ /* 0x000fea0003800000 */
[----:B------:R-:W2:Y:S01]  /*0040*/  S2UR UR6, SR_CgaCtaId ;  /* 0x00000000000679c3 */ /* 0x000ea20000008800 */
[----:B------:R-:W-:Y:S01]  /*0050*/  NOP ;  /* 0x0000000000007918 */ /* 0x000fe20000000000 */
[----:B------:R-:W-:Y:S02]  /*0060*/  UMOV UR4, 0x40 ;  /* 0x0000004000047882 */ /* 0x000fe40000000000 */
[----:B--2---:R-:W-:-:S09]  /*0070*/  ULEA UR4, UR6, UR4, 0x18 ;  /* 0x0000000406047291 */ /* 0x004fd2000f8ec0ff */
[----:B------:R-:W2:Y:S01]  /*0080*/  LDS.U8 R2, [UR4] ;  /* 0x00000004ff027984 */ /* 0x000ea20008000000 */
[----:B------:R-:W-:Y:S02]  /*0090*/  UMOV UR4, 0x400 ;  /* 0x0000040000047882 */ /* 0x000fe40000000000 */
[----:B------:R-:W-:Y:S01]  /*00a0*/  ULEA UR4, UR6, UR4, 0x18 ;  /* 0x0000000406047291 */ /* 0x000fe2000f8ec0ff */
[----:B--2---:R-:W-:-:S13]  /*00b0*/  ISETP.NE.AND P0, PT, R2, RZ, PT ;  /* 0x000000ff0200720c */ /* 0x004fda0003f05270 */
[----:B------:R-:W-:Y:S05]  /*00c0*/  @P0 BRA `(.L_x_1) ;  /* 0x00000000007c0947 */ /* 0x000fea0003800000 */
[----:B------:R-:W-:-:S13]  /*00d0*/  ELECT P0, URZ, PT ;  /* 0x0000000000ff782f */ /* 0x000fda0003800000 */
[----:B------:R-:W-:Y:S05]  /*00e0*/  @!P0 BRA `(.L_x_2) ;  /* 0x0000000000848947 */ /* 0x000fea0003800000 */
[----:B------:R-:W-:Y:S01]  /*00f0*/  UMOV UR5, 0x8 ;  /* 0x0000000800057882 */ /* 0x000fe20000000000 */
[----:B------:R-:W-:Y:S02]  /*0100*/  IMAD.MOV.U32 R5, RZ, RZ, 0x1 ;  /* 0x00000001ff057424 */ /* 0x000fe400078e00ff */
[----:B------:R-:W-:Y:S02]  /*0110*/  IMAD.MOV.U32 R3, RZ, RZ, 0xff ;  /* 0x000000ffff037424 */ /* 0x000fe400078e00ff */
[----:B------:R-:W-:Y:S04]  /*0120*/  DEPBAR.LE SB2, 0x36 ;  /* 0x0000ad800000791a */ /* 0x000fe80000000000 */
[----:B------:R-:W2:Y:S02]  /*0130*/  UTCATOMSWS.FIND_AND_SET.ALIGN UP0, UR5, UR5 ;  /* 0x00000005000575e3 */ /* 0x000ea40008000800 */
[----:B--2---:R-:W-:-:S04]  /*0140*/  PLOP3.LUT P0, PT, PT, PT, UP0, 0x80, 0x8 ;  /* 0x000000000008781c */ /* 0x004fc80003f0f008 */
[----:B------:R-:W-:-:S04]  /*0150*/  SEL R2, RZ, 0xffffffff, !P0 ;  /* 0xffffffffff027807 */ /* 0x000fc80004000000 */
[----:B------:R-:W-:Y:S01]  /*0160*/  ISETP.NE.AND P0, PT, R2, RZ, PT ;  /* 0x000000ff0200720c */ /* 0x000fe20003f05270 */
[----:B------:R-:W-:-:S12]  /*0170*/  IMAD.U32 R2, RZ, RZ, UR5 ;  /* 0x00000005ff027e24 */ /* 0x000fd8000f8e00ff */
[----:B------:R-:W-:Y:S05]  /*0180*/  @P0 BRA `(.L_x_3) ;  /* 0x0000000000240947 */ /* 0x000fea0003800000 */
.L_x_4:
[----:B------:R-:W-:Y:S05]  /*0190*/  NANOSLEEP 0x64 ;  /* 0x000000640000795d */ /* 0x000fea0003800000 */
[----:B------:R-:W-:-:S05]  /*01a0*/  UMOV UR5, 0x8 ;  /* 0x0000000800057882 */ /* 0x000fca0000000000 */
[----:B------:R-:W-:Y:S04]  /*01b0*/  DEPBAR.LE SB2, 0x36 ;  /* 0x0000ad800000791a */ /* 0x000fe80000000000 */
[----:B------:R-:W2:Y:S02]  /*01c0*/  UTCATOMSWS.FIND_AND_SET.ALIGN UP0, UR5, UR5 ;  /* 0x00000005000575e3 */ /* 0x000ea40008000800 */
[----:B--2---:R-:W-:-:S04]  /*01d0*/  PLOP3.LUT P0, PT, PT, PT, UP0, 0x80, 0x8 ;  /* 0x000000000008781c */ /* 0x004fc80003f0f008 */
[----:B------:R-:W-:-:S04]  /*01e0*/  SEL R2, RZ, 0xffffffff, !P0 ;  /* 0xffffffffff027807 */ /* 0x000fc80004000000 */
[----:B------:R-:W-:Y:S01]  /*01f0*/  ISETP.NE.AND P0, PT, R2, RZ, PT ;  /* 0x000000ff0200720c */ /* 0x000fe20003f05270 */
[----:B------:R-:W-:-:S12]  /*0200*/  IMAD.U32 R2, RZ, RZ, UR5 ;  /* 0x00000005ff027e24 */ /* 0x000fd8000f8e00ff */
[----:B------:R-:W-:Y:S05]  /*0210*/  @!P0 BRA `(.L_x_4) ;  /* 0xfffffffc00dc8947 */ /* 0x000fea000383ffff */
.L_x_3:
[C---:B------:R-:W-:Y:S01]  /*0220*/  VIADD R4, R2.reuse, 0x10 ;  /* 0x0000001002047836 */ /* 0x040fe20000000000 */
[----:B------:R-:W-:Y:S01]  /*0230*/  UMOV UR5, 0x50 ;  /* 0x0000005000057882 */ /* 0x000fe20000000000 */
[----:B------:R-:W-:Y:S01]  /*0240*/  SHF.L.U32 R3, R3, R2, RZ ;  /* 0x0000000203037219 */ /* 0x000fe200000006ff */
[----:B------:R-:W-:Y:S01]  /*0250*/  ULEA UR5, UR6, UR5, 0x18 ;  /* 0x0000000506057291 */ /* 0x000fe2000f8ec0ff */
[----:B------:R-:W-:Y:S01]  /*0260*/  IMAD.SHL.U32 R2, R2, 0x20, RZ ;  /* 0x0000002002027824 */ /* 0x000fe200078e00ff */
[----:B------:R-:W-:-:S04]  /*0270*/  SHF.L.U32 R4, R5, R4, RZ ;  /* 0x0000000405047219 */ /* 0x000fc800000006ff */
[----:B------:R-:W-:-:S05]  /*0280*/  LOP3.LUT R3, R4, R3, RZ, 0xfc, !PT ;  /* 0x0000000304037212 */ /* 0x000fca00078efcff */
[----:B------:R2:W-:Y:S04]  /*0290*/  ATOMS.OR RZ, [UR5], R3 ;  /* 0x00000003ffff798c */ /* 0x0005e8000b000005 */
[----:B------:R2:W-:Y:S01]  /*02a0*/  STS [UR4], R2 ;  /* 0x00000002ff007988 */ /* 0x0005e20008000804 */
[----:B------:R-:W-:Y:S05]  /*02b0*/  BRA `(.L_x_2) ;  /* 0x0000000000107947 */ /* 0x000fea0003800000 */
.L_x_1:
[----:B------:R-:W-:Y:S01]  /*02c0*/  IMAD.MOV.U32 R3, RZ, RZ, -0x1 ;  /* 0xffffffffff037424 */ /* 0x000fe200078e00ff */
[----:B------:R-:W-:-:S04]  /*02d0*/  MOV R2, 0x300 ;  /* 0x0000030000027802 */ /* 0x000fc80000000f00 */
[----:B------:R2:W-:Y:S03]  /*02e0*/  STS [UR4], R3 ;  /* 0x00000003ff007988 */ /* 0x0005e60008000804 */
[----:B-12---:R-:W-:Y:S05]  /*02f0*/  CALL.REL.NOINC `($__internal_1_$__cuda_sm10x_tcgen05_guardrail_trap_phase_invalid_during_alloc) ;  /* 0x0000002800007944 */ /* 0x006fea0003c00000 */
.L_x_2:
[----:B------:R-:W-:Y:S05]  /*0300*/  WARPSYNC.ALL ;  /* 0x0000000000007948 */ /* 0x000fea0003800000 */
[----:B------:R-:W-:Y:S01]  /*0310*/  NOP ;  /* 0x0000000000007918 */ /* 0x000fe20000000000 */
.L_x_0:
[----:B------:R-:W3:Y:S08]  /*0320*/  S2UR UR4, SR_CgaCtaId ;  /* 0x00000000000479c3 */ /* 0x000ef00000008800 */
[----:B------:R-:W-:Y:S01]  /*0330*/  BAR.SYNC.DEFER_BLOCKING 0x0 ;  /* 0x0000000000007b1d */ /* 0x000fe20000010000 */
[----:B------:R-:W-:-:S05]  /*0340*/  LOP3.LUT R132, R0, 0x7f, RZ, 0xc0, !PT ;  /* 0x0000007f00847812 */ /* 0x000fca00078ec0ff */
[----:B------:R-:W-:Y:S02]  /*0350*/  UMOV UR8, 0x400 ;  /* 0x0000040000087882 */ /* 0x000fe40000000000 */
[----:B------:R-:W4:Y:S08]  /*0360*/  LDC R10, c[0x0][0x3a0] ;  /* 0x0000e800ff0a7b82 */ /* 0x000f300000000800 */
[----:B------:R-:W5:Y:S01]  /*0370*/  S2UR UR9, SR_CTAID.Y ;  /* 0x00000000000979c3 */ /* 0x000f620000002600 */
[----:B---3--:R-:W-:-:S09]  /*0380*/  ULEA UR8, UR4, UR8, 0x18 ;  /* 0x0000000804087291 */ /* 0x008fd2000f8ec0ff */
[----:B--2---:R-:W2:Y:S01]  /*0390*/  LDS R3, [UR8] ;  /* 0x00000008ff037984 */ /* 0x004ea20008000800 */
[----:B------:R-:W-:Y:S06]  /*03a0*/  BAR.SYNC.DEFER_BLOCKING 0x0 ;  /* 0x0000000000007b1d */ /* 0x000fec0000010000 */
[----:B------:R-:W-:Y:S05]  /*03b0*/  @P2 BRA `(.L_x_5) ;  /* 0x0000000000182947 */ /* 0x000fea0003800000 */
[----:B------:R-:W-:Y:S01]  /*03c0*/  ELECT P0, URZ, PT ;  /* 0x0000000000ff782f */ /* 0x000fe20003800000 */
[----:B------:R-:W-:Y:S01]  /*03d0*/  IMAD.MOV.U32 R2, RZ, RZ, 0x1 ;  /* 0x00000001ff027424 */ /* 0x000fe200078e00ff */
[----:B------:R-:W-:Y:S01]  /*03e0*/  UMOV UR5, 0x40 ;  /* 0x0000004000057882 */ /* 0x000fe20000000000 */
[----:B------:R-:W-:Y:S01]  /*03f0*/  UVIRTCOUNT.DEALLOC.SMPOOL 0x80 ;  /* 0x000000800000784c */ /* 0x000fe20000000000 */
[----:B------:R-:W-:-:S09]  /*0400*/  ULEA UR5, UR4, UR5, 0x18 ;  /* 0x0000000504057291 */ /* 0x000fd2000f8ec0ff */
[----:B------:R3:W-:Y:S03]  /*0410*/  @P0 STS.U8 [UR5], R2 ;  /* 0x00000002ff000988 */ /* 0x0007e60008000005 */
.L_x_5:
[----:B------:R-:W3:Y:S01]  /*0420*/  S2UR UR4, SR_CTAID.Z ;  /* 0x00000000000479c3 */ /* 0x000ee20000002700 */
[----:B------:R-:W5:Y:S01]  /*0430*/  LDCU UR5, c[0x0][0x370] ;  /* 0x00006e00ff0577ac */ /* 0x000f620008000800 */
[----:B------:R-:W-:Y:S01]  /*0440*/  ISETP.GE.U32.AND P0, PT, R132, 0x20, PT ;  /* 0x000000208400780c */ /* 0x000fe20003f06070 */
[----:B----4-:R-:W-:Y:S01]  /*0450*/  VIADD R5, R10, 0xffffffff ;  /* 0xffffffff0a057836 */ /* 0x010fe20000000000 */
[C---:B------:R-:W-:Y:S01]  /*0460*/  ISETP.NE.U32.AND P3, PT, R132.reuse, RZ, PT ;  /* 0x000000ff8400720c */ /* 0x040fe20003f65070 */
[----:B------:R-:W3:Y:S01]  /*0470*/  LDCU UR6, c[0x0][0x374] ;  /* 0x00006e80ff0677ac */ /* 0x000ee20008000800 */
[----:B------:R-:W-:Y:S01]  /*0480*/  LEA R4, R132, UR8, 0x2 ;  /* 0x0000000884047c11 */ /* 0x000fe2000f8e10ff */
[----:B------:R-:W-:Y:S01]  /*0490*/  BSSY.RECONVERGENT B0, `(.L_x_6) ;  /* 0x0000015000007945 */ /* 0x000fe20003800200 */
[----:B------:R-:W5:Y:S01]  /*04a0*/  S2UR UR12, SR_CTAID.X ;  /* 0x00000000000c79c3 */ /* 0x000f620000002500 */
[----:B------:R-:W4:Y:S01]  /*04b0*/  LDCU.64 UR10, c[0x0][0x3c0] ;  /* 0x00007800ff0a77ac */ /* 0x000f220008000a00 */
[----:B--2---:R-:W-:-:S05]  /*04c0*/  R2UR UR24, R3 ;  /* 0x00000000031872ca */ /* 0x004fca00000e0000 */
[----:B------:R2:W-:Y:S01]  /*04d0*/  @!P0 STS [R4], RZ ;  /* 0x000000ff04008388 */ /* 0x0005e20000000800 */
[----:B------:R-:W1:Y:S01]  /*04e0*/  LDC R6, c[0x0][0x398] ;  /* 0x0000e600ff067b82 */ /* 0x000e620000000800 */
[----:B------:R-:W-:Y:S02]  /*04f0*/  NOP ;  /* 0x0000000000007918 */ /* 0x000fe40000000000 */
[----:B------:R2:W-:Y:S01]  /*0500*/  @!P3 STS [UR8+0x20], R5 ;  /* 0x00002005ff00b988 */ /* 0x0005e20008000808 */
[----:B---3-5:R-:W-:-:S04]  /*0510*/  UIMAD UR4, UR4, UR6, UR9 ;  /* 0x00000006040472a4 */ /* 0x028fc8000f8e0209 */
[----:B------:R-:W-:-:S04]  /*0520*/  UIMAD UR4, UR4, UR5, UR12 ;  /* 0x00000005040472a4 */ /* 0x000fc8000f8e020c */
[----:B------:R-:W-:-:S04]  /*0530*/  UIMAD UR4, UR4, 0x180, URZ ;  /* 0x00000180040478a4 */ /* 0x000fc8000f8e02ff */
[----:B----4-:R-:W-:Y:S01]  /*0540*/  UIADD3 UR20, UP0, UPT, UR4, UR10, URZ ;  /* 0x0000000a04147290 */ /* 0x010fe2000ff1e0ff */
[----:B-1----:R-:W-:-:S03]  /*0550*/  VIADD R6, R6, 0xffffffff ;  /* 0xffffffff06067836 */ /* 0x002fc60000000000 */
[----:B------:R-:W-:Y:S01]  /*0560*/  ULEA.HI.X.SX32 UR21, UR4, UR11, 0x1, UP0 ;  /* 0x0000000b04157291 */ /* 0x000fe200080f0eff */
[----:B--2---:R-:W-:Y:S11]  /*0570*/  @P3 BRA `(.L_x_7) ;  /* 0x0000000000183947 */ /* 0x004ff60003800000 */
[----:B------:R-:W1:Y:S01]  /*0580*/  LDS R2, [UR8+0x8] ;  /* 0x00000808ff027984 */ /* 0x000e620008000800 */
[----:B------:R-:W2:Y:S01]  /*0590*/  LDC.64 R8, c[0x0][0x380] ;  /* 0x0000e000ff087b82 */ /* 0x000ea20000000a00 */
[----:B------:R-:W-:Y:S02]  /*05a0*/  IMAD.MOV.U32 R3, RZ, RZ, 0x70 ;  /* 0x00000070ff037424 */ /* 0x000fe400078e00ff */
[----:B--2---:R2:W-:Y:S03]  /*05b0*/  STS.64 [UR8], R8 ;  /* 0x00000008ff007988 */ /* 0x0045e60008000a08 */
[----:B-1----:R-:W-:-:S05]  /*05c0*/  LOP3.LUT R2, R2, 0x10, R3, 0xd8, !PT ;  /* 0x0000001002027812 */ /* 0x002fca00078ed803 */
[----:B------:R2:W-:Y:S02]  /*05d0*/  STS [UR8+0x8], R2 ;  /* 0x00000802ff007988 */ /* 0x0005e40008000808 */
.L_x_7:
[----:B------:R-:W-:Y:S05]  /*05e0*/  BSYNC.RECONVERGENT B0 ;  /* 0x0000000000007941 */ /* 0x000fea0003800200 */
.L_x_6:
[----:B------:R-:W-:Y:S04]  /*05f0*/  BSSY.RECONVERGENT B0, `(.L_x_8) ;  /* 0x000000a000007945 */ /* 0x000fe80003800200 */
[----:B------:R-:W-:Y:S05]  /*0600*/  @P3 BRA `(.L_x_9) ;  /* 0x0000000000203947 */ /* 0x000fea0003800000 */
[----:B--2---:R-:W1:Y:S01]  /*0610*/  LDS R2, [UR8+0x34] ;  /* 0x00003408ff027984 */ /* 0x004e620008000800 */
[----:B------:R-:W-:Y:S02]  /*0620*/  IMAD.MOV.U32 R3, RZ, RZ, 0x1f000000 ;  /* 0x1f000000ff037424 */ /* 0x000fe400078e00ff */
[----:B------:R-:W-:Y:S01]  /*0630*/  @!P3 IMAD.MOV.U32 R7, RZ, RZ, 0x3f ;  /* 0x0000003fff07b424 */ /* 0x000fe200078e00ff */
[----:B------:R-:W2:Y:S02]  /*0640*/  @!P3 LDS R8, [UR8+0x38] ;  /* 0x00003808ff08b984 */ /* 0x000ea40008000800 */
[----:B-1----:R-:W-:Y:S02]  /*0650*/  LOP3.LUT R2, R2, 0xff000000, R3, 0xb8, !PT ;  /* 0xff00000002027812 */ /* 0x002fe400078eb803 */
[----:B--2---:R-:W-:-:S03]  /*0660*/  @!P3 LOP3.LUT R3, R8, 0xff, R7, 0xb8, !PT ;  /* 0x000000ff0803b812 */ /* 0x004fc600078eb807 */
[----:B------:R1:W-:Y:S04]  /*0670*/  STS [UR8+0x34], R2 ;  /* 0x00003402ff007988 */ /* 0x0003e80008000808 */
[----:B------:R1:W-:Y:S02]  /*0680*/  @!P3 STS [UR8+0x38], R3 ;  /* 0x00003803ff00b988 */ /* 0x0003e40008000808 */
.L_x_9:
[----:B------:R-:W-:Y:S05]  /*0690*/  BSYNC.RECONVERGENT B0 ;  /* 0x0000000000007941 */ /* 0x000fea0003800200 */
.L_x_8:
[----:B------:R-:W-:Y:S04]  /*06a0*/  BSSY.RECONVERGENT B0, `(.L_x_10) ;  /* 0x000000a000007945 */ /* 0x000fe80003800200 */
[----:B------:R-:W-:Y:S05]  /*06b0*/  @P3 BRA `(.L_x_11) ;  /* 0x0000000000203947 */ /* 0x000fea0003800000 */
[----:B-12---:R-:W1:Y:S01]  /*06c0*/  LDS R2, [UR8+0x1c] ;  /* 0x00001c08ff027984 */ /* 0x006e620008000800 */
[----:B------:R-:W2:Y:S03]  /*06d0*/  LDC.64 R8, c[0x0][0x3a8] ;  /* 0x0000ea00ff087b82 */ /* 0x000ea60000000a00 */
[----:B------:R3:W-:Y:S01]  /*06e0*/  STS [UR8+0x24], R6 ;  /* 0x00002406ff007988 */ /* 0x0007e20008000808 */
[--C-:B--2---:R-:W-:Y:S02]  /*06f0*/  SHF.R.U32.HI R7, RZ, 0x4, R9.reuse ;  /* 0x00000004ff077819 */ /* 0x104fe40000011609 */
[----:B------:R-:W-:-:S05]  /*0700*/  SHF.R.U64 R3, R8, 0x4, R9 ;  /* 0x0000000408037819 */ /* 0x000fca0000001209 */
[----:B------:R3:W-:Y:S01]  /*0710*/  STS [UR8+0xc], R3 ;  /* 0x00000c03ff007988 */ /* 0x0007e20008000808 */
[----:B-1----:R-:W-:-:S05]  /*0720*/  LOP3.LUT R2, R2, 0xf, R7, 0xb8, !PT ;  /* 0x0000000f02027812 */ /* 0x002fca00078eb807 */
[----:B------:R3:W-:Y:S02]  /*0730*/  STS [UR8+0x1c], R2 ;  /* 0x00001c02ff007988 */ /* 0x0007e40008000808 */
.L_x_11:
[----:B------:R-:W-:Y:S05]  /*0740*/  BSYNC.RECONVERGENT B0 ;  /* 0x0000000000007941 */ /* 0x000fea0003800200 */
.L_x_10:
[----:B------:R-:W-:Y:S04]  /*0750*/  BSSY.RECONVERGENT B1, `(.L_x_12) ;  /* 0x000001d000017945 */ /* 0x000fe80003800200 */
[----:B------:R-:W-:Y:S04]  /*0760*/  BSSY.RELIABLE B0, `(.L_x_13) ;  /* 0x0000018000007945 */ /* 0x000fe80003800100 */
[----:B------:R-:W-:Y:S05]  /*0770*/  @P3 BRA `(.L_x_14) ;  /* 0x00000000001c3947 */ /* 0x000fea0003800000 */
[----:B-123--:R-:W1:Y:S02]  /*0780*/  LDS R2, [UR8+0x34] ;  /* 0x00003408ff027984 */ /* 0x00ee640008000800 */
[----:B-1----:R-:W-:-:S05]  /*0790*/  LOP3.LUT R2, R2, 0x7, RZ, 0xb8, !PT ;  /* 0x0000000702027812 */ /* 0x002fca00078eb8ff */
[----:B------:R1:W-:Y:S01]  /*07a0*/  STS [UR8+0x34], R2 ;  /* 0x00003402ff007988 */ /* 0x0003e20008000808 */
[----:B------:R-:W-:Y:S05]  /*07b0*/  @P3 BRA `(.L_x_15) ;  /* 0x00000000001c3947 */ /* 0x000fea0003800000 */
[----:B-1----:R-:W1:Y:S02]  /*07c0*/  LDS R2, [UR8+0x34] ;  /* 0x00003408ff027984 */ /* 0x002e640008000800 */
[----:B-1----:R-:W-:-:S05]  /*07d0*/  LOP3.LUT R2, R2, 0x38, RZ, 0xb8, !PT ;  /* 0x0000003802027812 */ /* 0x002fca00078eb8ff */
[----:B------:R4:W-:Y:S02]  /*07e0*/  STS [UR8+0x34], R2 ;  /* 0x00003402ff007988 */ /* 0x0009e40008000808 */
.L_x_14:
[----:B------:R-:W-:Y:S05]  /*07f0*/  @P3 BRA `(.L_x_16) ;  /* 0x00000000001c3947 */ /* 0x000fea0003800000 */
[----:B-1234-:R-:W1:Y:S02]  /*0800*/  LDS R2, [UR8+0x8] ;  /* 0x00000808ff027984 */ /* 0x01ee640008000800 */
[----:B-1----:R-:W-:-:S05]  /*0810*/  LOP3.LUT R2, R2, 0x780, RZ, 0xb8, !PT ;  /* 0x0000078002027812 */ /* 0x002fca00078eb8ff */
[----:B------:R2:W-:Y:S02]  /*0820*/  STS [UR8+0x8], R2 ;  /* 0x00000802ff007988 */ /* 0x0005e40008000808 */
.L_x_15:
[----:B------:R-:W-:Y:S05]  /*0830*/  @P3 BRA `(.L_x_17) ;  /* 0x0000000000283947 */ /* 0x000fea0003800000 */
[----:B-12---:R-:W1:Y:S02]  /*0840*/  LDS R2, [UR8+0x8] ;  /* 0x00000808ff027984 */ /* 0x006e640008000800 */
[----:B-1----:R-:W-:-:S05]  /*0850*/  LOP3.LUT R2, R2, 0x1800, RZ, 0xb8, !PT ;  /* 0x0000180002027812 */ /* 0x002fca00078eb8ff */
[----:B------:R5:W-:Y:S02]  /*0860*/  STS [UR8+0x8], R2 ;  /* 0x00000802ff007988 */ /* 0x000be40008000808 */
.L_x_16:
[----:B------:R-:W-:Y:S05]  /*0870*/  @P3 BREAK.RELIABLE B0 ;  /* 0x0000000000003942 */ /* 0x000fea0003800100 */
[----:B------:R-:W-:Y:S05]  /*0880*/  @P3 BRA `(.L_x_18) ;  /* 0x0000000000243947 */ /* 0x000fea0003800000 */
[----:B-1-3--:R-:W1:Y:S01]  /*0890*/  LDS R3, [UR8+0x8] ;  /* 0x00000808ff037984 */ /* 0x00ae620008000800 */
[----:B--2-45:R-:W-:-:S05]  /*08a0*/  IMAD.MOV.U32 R2, RZ, RZ, 0x6000 ;  /* 0x00006000ff027424 */ /* 0x034fca00078e00ff */
[----:B-1----:R-:W-:-:S04]  /*08b0*/  LOP3.LUT R2, R3, 0x2000, R2, 0xd8, !PT ;  /* 0x0000200003027812 */ /* 0x002fc800078ed802 */
[----:B------:R-:W-:-:S05]  /*08c0*/  LOP3.LUT R2, R2, 0x400000, RZ, 0xb8, !PT ;  /* 0x0040000002027812 */ /* 0x000fca00078eb8ff */
[----:B------:R3:W-:Y:S02]  /*08d0*/  STS [UR8+0x8], R2 ;  /* 0x00000802ff007988 */ /* 0x0007e40008000808 */
.L_x_17:
[----:B------:R-:W-:Y:S05]  /*08e0*/  BSYNC.RELIABLE B0 ;  /* 0x0000000000007941 */ /* 0x000fea0003800100 */
.L_x_13:
[----:B-123--:R-:W1:Y:S02]  /*08f0*/  @!P3 LDS R2, [UR8+0x8] ;  /* 0x00000808ff02b984 */ /* 0x00ee640008000800 */
[----:B-1----:R-:W-:-:S05]  /*0900*/  @!P3 LOP3.LUT R2, R2, 0x8000, RZ, 0xb8, !PT ;  /* 0x000080000202b812 */ /* 0x002fca00078eb8ff */
[----:B------:R1:W-:Y:S02]  /*0910*/  @!P3 STS [UR8+0x8], R2 ;  /* 0x00000802ff00b988 */ /* 0x0003e40008000808 */
.L_x_18:
[----:B------:R-:W-:Y:S05]  /*0920*/  BSYNC.RECONVERGENT B1 ;  /* 0x0000000000017941 */ /* 0x000fea0003800200 */
.L_x_12:
[----:B------:R-:W-:Y:S05]  /*0930*/  WARPSYNC.ALL ;  /* 0x0000000000007948 */ /* 0x000fea0003800000 */
[----:B------:R-:W-:Y:S01]  /*0940*/  NOP ;  /* 0x0000000000007918 */ /* 0x000fe20000000000 */
[----:B------:R-:W1:Y:S02]  /*0950*/  LDC R7, c[0x0][0x39c] ;  /* 0x0000e700ff077b82 */ /* 0x000e640000000800 */
[----:B-1----:R-:W-:Y:S01]  /*0960*/  VIADD R7, R7, 0xffffffff ;  /* 0xffffffff07077836 */ /* 0x002fe20000000000 */
[----:B------:R-:W-:Y:S06]  /*0970*/  @P0 BRA `(.L_x_19) ;  /* 0x0000000000300947 */ /* 0x000fec0003800000 */
[----:B--2345:R-:W1:Y:S01]  /*0980*/  S2R R2, SR_LANEID ;  /* 0x0000000000027919 */ /* 0x03ce620000000000 */
[----:B------:R-:W-:Y:S05]  /*0990*/  WARPSYNC.ALL ;  /* 0x0000000000007948 */ /* 0x000fea0003800000 */
[----:B------:R-:W-:Y:S01]  /*09a0*/  NOP ;  /* 0x0000000000007918 */ /* 0x000fe20000000000 */
[----:B-1----:R-:W-:-:S05]  /*09b0*/  IMAD.SHL.U32 R8, R2, 0x4, RZ ;  /* 0x0000000402087824 */ /* 0x002fca00078e00ff */
[----:B------:R-:W1:Y:S01]  /*09c0*/  LDS R9, [R8+UR8] ;  /* 0x0000000808097984 */ /* 0x000e620008000800 */
[----:B------:R-:W-:-:S05]  /*09d0*/  IADD3 R2, P1, PT, R8, UR20, RZ ;  /* 0x0000001408027c10 */ /* 0x000fca000ff3e0ff */
[----:B------:R-:W-:-:S05]  /*09e0*/  IMAD.X R3, RZ, RZ, UR21, P1 ;  /* 0x00000015ff037e24 */ /* 0x000fca00088e06ff */
[----:B-1----:R1:W2:Y:S01]  /*09f0*/  ATOMG.E.EXCH.STRONG.GPU PT, RZ, [R2], R9 ;  /* 0x0000000902ff73a8 */ /* 0x0022a200041ee100 */
[----:B------:R-:W-:-:S04]  /*0a00*/  DEPBAR {5,4,3,2,1,0} ;  /* 0x0000003f0000791a */ /* 0x000fc80000000000 */
[----:B------:R-:W3:Y:S02]  /*0a10*/  CCTL.E.C.LDCU.IV.DEEP [UR20] ;  /* 0x0000000014007540 */ /* 0x000ee40009c08000 */
[----:B---3--:R1:W-:Y:S01]  /*0a20*/  UTMACCTL.IV [UR20] ;  /* 0x00000000140079b9 */ /* 0x0083e20008000000 */
[----:B------:R-:W-:Y:S01]  /*0a30*/  NOP ;  /* 0x0000000000007918 */ /* 0x000fe20000000000 */
.L_x_19:
[----:B------:R-:W-:Y:S05]  /*0a40*/  @P0 BRA `(.L_x_20) ;  /* 0x00000000000c0947 */ /* 0x000fea0003800000 */
[----:B------:R0:W-:Y:S01]  /*0a50*/  UTMACMDFLUSH ;  /* 0x00000000000079b7 */ /* 0x0001e20000000000 */
[----:B------:R-:W-:Y:S05]  /*0a60*/  @P0 BRA `(.L_x_20) ;  /* 0x0000000000040947 */ /* 0x000fea0003800000 */
[----:B------:R-:W-:-:S04]  /*0a70*/  DEPBAR.LE SB0, 0x0 ;  /* 0x000080000000791a */ /* 0x000fc80000000000 */
.L_x_20:
[----:B------:R-:W-:Y:S05]  /*0a80*/  WARPSYNC.ALL ;  /* 0x0000000000007948 */ /* 0x000fea0003800000 */
[----:B------:R-:W-:Y:S01]  /*0a90*/  NOP ;  /* 0x0000000000007918 */ /* 0x000fe20000000000 */
[----:B--2---:R-:W-:Y:S06]  /*0aa0*/  BAR.SYNC.DEFER_BLOCKING 0x0 ;  /* 0x0000000000007b1d */ /* 0x004fec0000010000 */
[----:B------:R-:W-:Y:S02]  /*0ab0*/  BSSY.RECONVERGENT B1, `(.L_x_21) ;  /* 0x000000b000017945 */ /* 0x000fe40003800200 */
[----:B------:R-:W-:Y:S06]  /*0ac0*/  BAR.SYNC.DEFER_BLOCKING 0x0 ;  /* 0x0000000000007b1d */ /* 0x000fec0000010000 */
[----:B------:R2:W-:Y:S01]  /*0ad0*/  @!P0 STS [R4], RZ ;  /* 0x000000ff04008388 */ /* 0x0005e20000000800 */
[----:B------:R-:W-:Y:S01]  /*0ae0*/  NOP ;  /* 0x0000000000007918 */ /* 0x000fe20000000000 */
[----:B------:R-:W-:Y:S05]  /*0af0*/  @P3 BRA `(.L_x_22) ;  /* 0x0000000000183947 */ /* 0x000fea0003800000 */
[----:B-1-345:R-:W1:Y:S01]  /*0b00*/  LDS R2, [UR8+0x8] ;  /* 0x00000808ff027984 */ /* 0x03ae620008000800 */
[----:B------:R-:W3:Y:S01]  /*0b10*/  LDC.64 R8, c[0x0][0x388] ;  /* 0x0000e200ff087b82 */ /* 0x000ee20000000a00 */
[----:B------:R-:W-:Y:S02]  /*0b20*/  IMAD.MOV.U32 R3, RZ, RZ, 0x70 ;  /* 0x00000070ff037424 */ /* 0x000fe400078e00ff */
[----:B---3--:R3:W-:Y:S03]  /*0b30*/  STS.64 [UR8], R8 ;  /* 0x00000008ff007988 */ /* 0x0087e60008000a08 */
[----:B-1----:R-:W-:-:S05]  /*0b40*/  LOP3.LUT R2, R2, 0x10, R3, 0xd8, !PT ;  /* 0x0000001002027812 */ /* 0x002fca00078ed803 */
[----:B------:R3:W-:Y:S02]  /*0b50*/  STS [UR8+0x8], R2 ;  /* 0x00000802ff007988 */ /* 0x0007e40008000808 */
.L_x_22:
[----:B-1----:R-:W-:Y:S05]  /*0b60*/  BSYNC.RECONVERGENT B1 ;  /* 0x0000000000017941 */ /* 0x002fea0003800200 */
.L_x_21:
[----:B------:R-:W-:Y:S04]  /*0b70*/  BSSY.RECONVERGENT B1, `(.L_x_23) ;  /* 0x000000a000017945 */ /* 0x000fe80003800200 */
[----:B------:R-:W-:Y:S05]  /*0b80*/  @P3 BRA `(.L_x_24) ;  /* 0x0000000000203947 */ /* 0x000fea0003800000 */
[----:B---345:R-:W1:Y:S01]  /*0b90*/  LDS R2, [UR8+0x34] ;  /* 0x00003408ff027984 */ /* 0x038e620008000800 */
[----:B------:R-:W-:Y:S02]  /*0ba0*/  IMAD.MOV.U32 R3, RZ, RZ, 0x7f000000 ;  /* 0x7f000000ff037424 */ /* 0x000fe400078e00ff */
[----:B------:R-:W-:Y:S01]  /*0bb0*/  @!P3 IMAD.MOV.U32 R8, RZ, RZ, 0x1f ;  /* 0x0000001fff08b424 */ /* 0x000fe200078e00ff */
[----:B------:R-:W3:Y:S02]  /*0bc0*/  @!P3 LDS R9, [UR8+0x38] ;  /* 0x00003808ff09b984 */ /* 0x000ee40008000800 */
[----:B-1----:R-:W-:Y:S02]  /*0bd0*/  LOP3.LUT R2, R2, 0xff000000, R3, 0xb8, !PT ;  /* 0xff00000002027812 */ /* 0x002fe400078eb803 */
[----:B---3--:R-:W-:-:S03]  /*0be0*/  @!P3 LOP3.LUT R3, R9, 0xff, R8, 0xb8, !PT ;  /* 0x000000ff0903b812 */ /* 0x008fc600078eb808 */
[----:B------:R1:W-:Y:S04]  /*0bf0*/  STS [UR8+0x34], R2 ;  /* 0x00003402ff007988 */ /* 0x0003e80008000808 */
[----:B------:R1:W-:Y:S02]  /*0c00*/  @!P3 STS [UR8+0x38], R3 ;  /* 0x00003803ff00b988 */ /* 0x0003e40008000808 */
.L_x_24:
[----:B------:R-:W-:Y:S05]  /*0c10*/  BSYNC.RECONVERGENT B1 ;  /* 0x0000000000017941 */ /* 0x000fea0003800200 */
.L_x_23:
[----:B------:R-:W-:Y:S04]  /*0c20*/  BSSY.RECONVERGENT B1, `(.L_x_25) ;  /* 0x0000004000017945 */ /* 0x000fe80003800200 */
[----:B------:R-:W-:Y:S05]  /*0c30*/  @P3 BRA `(.L_x_26) ;  /* 0x0000000000083947 */ /* 0x000fea0003800000 */
[----:B------:R1:W-:Y:S04]  /*0c40*/  STS [UR8+0x24], R5 ;  /* 0x00002405ff007988 */ /* 0x0003e80008000808 */
[----:B------:R1:W-:Y:S02]  /*0c50*/  STS [UR8+0x20], R7 ;  /* 0x00002007ff007988 */ /* 0x0003e40008000808 */
.L_x_26:
[----:B------:R-:W-:Y:S05]  /*0c60*/  BSYNC.RECONVERGENT B1 ;  /* 0x0000000000017941 */ /* 0x000fea0003800200 */
.L_x_25:
[----:B------:R-:W-:Y:S04]  /*0c70*/  BSSY.RECONVERGENT B2, `(.L_x_27) ;  /* 0x0000025000027945 */ /* 0x000fe80003800200 */
[----:B------:R-:W-:Y:S04]  /*0c80*/  BSSY.RELIABLE B1, `(.L_x_28) ;  /* 0x0000020000017945 */ /* 0x000fe80003800100 */
[----:B------:R-:W-:Y:S05]  /*0c90*/  @P3 BRA `(.L_x_29) ;  /* 0x00000000002c3947 */ /* 0x000fea0003800000 */
[----:B-1-345:R-:W1:Y:S01]  /*0ca0*/  LDS R2, [UR8+0x1c] ;  /* 0x00001c08ff027984 */ /* 0x03ae620008000800 */
[----:B------:R-:W3:Y:S02]  /*0cb0*/  LDC.64 R8, c[0x0][0x3b0] ;  /* 0x0000ec00ff087b82 */ /* 0x000ee40000000a00 */
[--C-:B---3--:R-:W-:Y:S02]  /*0cc0*/  SHF.R.U32.HI R5, RZ, 0x4, R9.reuse ;  /* 0x00000004ff057819 */ /* 0x108fe40000011609 */
[----:B------:R-:W-:-:S05]  /*0cd0*/  SHF.R.U64 R3, R8, 0x4, R9 ;  /* 0x0000000408037819 */ /* 0x000fca0000001209 */
[----:B------:R3:W-:Y:S01]  /*0ce0*/  STS [UR8+0xc], R3 ;  /* 0x00000c03ff007988 */ /* 0x0007e20008000808 */
[----:B-1----:R-:W-:-:S05]  /*0cf0*/  LOP3.LUT R2, R2, 0xf, R5, 0xb8, !PT ;  /* 0x0000000f02027812 */ /* 0x002fca00078eb805 */
[----:B------:R3:W-:Y:S01]  /*0d00*/  STS [UR8+0x1c], R2 ;  /* 0x00001c02ff007988 */ /* 0x0007e20008000808 */
[----:B------:R-:W-:Y:S05]  /*0d10*/  @P3 BRA `(.L_x_30) ;  /* 0x00000000001c3947 */ /* 0x000fea0003800000 */
[----:B---3--:R-:W1:Y:S02]  /*0d20*/  LDS R2, [UR8+0x34] ;  /* 0x00003408ff027984 */ /* 0x008e640008000800 */
[----:B-1----:R-:W-:-:S05]  /*0d30*/  LOP3.LUT R2, R2, 0x7, RZ, 0xb8, !PT ;  /* 0x0000000702027812 */ /* 0x002fca00078eb8ff */
[----:B------:R1:W-:Y:S02]  /*0d40*/  STS [UR8+0x34], R2 ;  /* 0x00003402ff007988 */ /* 0x0003e40008000808 */
.L_x_29:
[----:B------:R-:W-:Y:S05]  /*0d50*/  @P3 BRA `(.L_x_31) ;  /* 0x00000000001c3947 */ /* 0x000fea0003800000 */
[----:B-1-345:R-:W1:Y:S02]  /*0d60*/  LDS R2, [UR8+0x34] ;  /* 0x00003408ff027984 */ /* 0x03ae640008000800 */
[----:B-1----:R-:W-:-:S05]  /*0d70*/  LOP3.LUT R2, R2, 0x38, RZ, 0xb8, !PT ;  /* 0x0000003802027812 */ /* 0x002fca00078eb8ff */
[----:B------:R1:W-:Y:S02]  /*0d80*/  STS [UR8+0x34], R2 ;  /* 0x00003402ff007988 */ /* 0x0003e40008000808 */
.L_x_30:
[----:B------:R-:W-:Y:S05]  /*0d90*/  @P3 BRA `(.L_x_32) ;  /* 0x00000000001c3947 */ /* 0x000fea0003800000 */
[----:B-1-3--:R-:W1:Y:S02]  /*0da0*/  LDS R2, [UR8+0x8] ;  /* 0x00000808ff027984 */ /* 0x00ae640008000800 */
[----:B-1----:R-:W-:-:S05]  /*0db0*/  LOP3.LUT R2, R2, 0x780, RZ, 0xb8, !PT ;  /* 0x0000078002027812 */ /* 0x002fca00078eb8ff */
[----:B------:R1:W-:Y:S02]  /*0dc0*/  STS [UR8+0x8], R2 ;  /* 0x00000802ff007988 */ /* 0x0003e40008000808 */
.L_x_31:
[----:B------:R-:W-:Y:S05]  /*0dd0*/  @P3 BRA `(.L_x_33) ;  /* 0x0000000000283947 */ /* 0x000fea0003800000 */
[----:B-1-345:R-:W1:Y:S02]  /*0de0*/  LDS R2, [UR8+0x8] ;  /* 0x00000808ff027984 */ /* 0x03ae640008000800 */
[----:B-1----:R-:W-:-:S05]  /*0df0*/  LOP3.LUT R2, R2, 0x1800, RZ, 0xb8, !PT ;  /* 0x0000180002027812 */ /* 0x002fca00078eb8ff */
[----:B------:R4:W-:Y:S02]  /*0e00*/  STS [UR8+0x8], R2 ;  /* 0x00000802ff007988 */ /* 0x0009e40008000808 */
.L_x_32:
[----:B------:R-:W-:Y:S05]  /*0e10*/  @P3 BREAK.RELIABLE B1 ;  /* 0x0000000000013942 */ /* 0x000fea0003800100 */
[----:B------:R-:W-:Y:S05]  /*0e20*/  @P3 BRA `(.L_x_34) ;  /* 0x0000000000243947 */ /* 0x000fea0003800000 */
[----:B-1-34-:R-:W1:Y:S01]  /*0e30*/  LDS R2, [UR8+0x8] ;  /* 0x00000808ff027984 */ /* 0x01ae620008000800 */
[----:B------:R-:W-:-:S05]  /*0e40*/  IMAD.MOV.U32 R3, RZ, RZ, 0x6000 ;  /* 0x00006000ff037424 */ /* 0x000fca00078e00ff */
[----:B-1----:R-:W-:-:S04]  /*0e50*/  LOP3.LUT R2, R2, 0x6000, R3, 0xd8, !PT ;  /* 0x0000600002027812 */ /* 0x002fc800078ed803 */
[----:B------:R-:W-:-:S05]  /*0e60*/  LOP3.LUT R2, R2, 0x400000, RZ, 0xb8, !PT ;  /* 0x0040000002027812 */ /* 0x000fca00078eb8ff */
[----:B------:R1:W-:Y:S02]  /*0e70*/  STS [UR8+0x8], R2 ;  /* 0x00000802ff007988 */ /* 0x0003e40008000808 */
.L_x_33:
[----:B------:R-:W-:Y:S05]  /*0e80*/  BSYNC.RELIABLE B1 ;  /* 0x0000000000017941 */ /* 0x000fea0003800100 */
.L_x_28:
[----:B-1-345:R-:W1:Y:S02]  /*0e90*/  @!P3 LDS R2, [UR8+0x8] ;  /* 0x00000808ff02b984 */ /* 0x03ae640008000800 */
[----:B-1----:R-:W-:-:S05]  /*0ea0*/  @!P3 LOP3.LUT R2, R2, 0x8000, RZ, 0xb8, !PT ;  /* 0x000080000202b812 */ /* 0x002fca00078eb8ff */
[----:B------:R5:W-:Y:S02]  /*0eb0*/  @!P3 STS [UR8+0x8], R2 ;  /* 0x00000802ff00b988 */ /* 0x000be40008000808 */
.L_x_34:
[----:B------:R-:W-:Y:S05]  /*0ec0*/  BSYNC.RECONVERGENT B2 ;  /* 0x0000000000027941 */ /* 0x000fea0003800200 */
.L_x_27:
[----:B------:R-:W-:Y:S05]  /*0ed0*/  WARPSYNC.ALL ;  /* 0x0000000000007948 */ /* 0x000fea0003800000 */
[----:B------:R-:W-:Y:S01]  /*0ee0*/  NOP ;  /* 0x0000000000007918 */ /* 0x000fe20000000000 */
[----:B------:R-:W-:-:S04]  /*0ef0*/  UIADD3 UR5, UPT, UPT, UR4, 0x80, URZ ;  /* 0x0000008004057890 */ /* 0x000fc8000fffe0ff */
[----:B------:R-:W-:-:S04]  /*0f00*/  UIADD3 UR22, UP0, UPT, UR5, UR10, URZ ;  /* 0x0000000a05167290 */ /* 0x000fc8000ff1e0ff */
[----:B------:R-:W-:Y:S01]  /*0f10*/  ULEA.HI.X.SX32 UR23, UR5, UR11, 0x1, UP0 ;  /* 0x0000000b05177291 */ /* 0x000fe200080f0eff */
[----:B------:R-:W-:Y:S11]  /*0f20*/  @P0 BRA `(.L_x_35) ;  /* 0x0000000000300947 */ /* 0x000ff60003800000 */
[----:B-1-345:R-:W1:Y:S01]  /*0f30*/  S2R R2, SR_LANEID ;  /* 0x0000000000027919 */ /* 0x03ae620000000000 */
[----:B------:R-:W-:Y:S05]  /*0f40*/  WARPSYNC.ALL ;  /* 0x0000000000007948 */ /* 0x000fea0003800000 */
[----:B------:R-:W-:Y:S01]  /*0f50*/  NOP ;  /* 0x0000000000007918 */ /* 0x000fe20000000000 */
[----:B-1----:R-:W-:-:S05]  /*0f60*/  IMAD.SHL.U32 R8, R2, 0x4, RZ ;  /* 0x0000000402087824 */ /* 0x002fca00078e00ff */
[----:B------:R-:W1:Y:S01]  /*0f70*/  LDS R5, [R8+UR8] ;  /* 0x0000000808057984 */ /* 0x000e620008000800 */
[----:B------:R-:W-:-:S05]  /*0f80*/  IADD3 R2, P1, PT, R8, UR22, RZ ;  /* 0x0000001608027c10 */ /* 0x000fca000ff3e0ff */
[----:B------:R-:W-:-:S05]  /*0f90*/  IMAD.X R3, RZ, RZ, UR23, P1 ;  /* 0x00000017ff037e24 */ /* 0x000fca00088e06ff */
[----:B-1----:R1:W3:Y:S01]  /*0fa0*/  ATOMG.E.EXCH.STRONG.GPU PT, RZ, [R2], R5 ;  /* 0x0000000502ff73a8 */ /* 0x0022e200041ee100 */
[----:B------:R-:W-:-:S04]  /*0fb0*/  DEPBAR {5,4,3,2,1,0} ;  /* 0x0000003f0000791a */ /* 0x000fc80000000000 */
[----:B------:R-:W4:Y:S02]  /*0fc0*/  CCTL.E.C.LDCU.IV.DEEP [UR22] ;  /* 0x0000000016007540 */ /* 0x000f240009c08000 */
[----:B----4-:R1:W-:Y:S01]  /*0fd0*/  UTMACCTL.IV [UR22] ;  /* 0x00000000160079b9 */ /* 0x0103e20008000000 */
[----:B------:R-:W-:Y:S01]  /*0fe0*/  NOP ;  /* 0x0000000000007918 */ /* 0x000fe20000000000 */
.L_x_35:
[----:B------:R-:W-:Y:S05]  /*0ff0*/  @P0 BRA `(.L_x_36) ;  /* 0x00000000000c0947 */ /* 0x000fea0003800000 */
[----:B------:R0:W-:Y:S01]  /*1000*/  UTMACMDFLUSH ;  /* 0x00000000000079b7 */ /* 0x0001e20000000000 */
[----:B------:R-:W-:Y:S05]  /*1010*/  @P0 BRA `(.L_x_36) ;  /* 0x0000000000040947 */ /* 0x000fea0003800000 */
[----:B------:R-:W-:-:S04]  /*1020*/  DEPBAR.LE SB0, 0x0 ;  /* 0x000080000000791a */ /* 0x000fc80000000000 */
.L_x_36:
[----:B------:R-:W-:Y:S05]  /*1030*/  WARPSYNC.ALL ;  /* 0x0000000000007948 */ /* 0x000fea0003800000 */
[----:B------:R-:W-:Y:S01]  /*1040*/  NOP ;  /* 0x0000000000007918 */ /* 0x000fe20000000000 */
[----:B---3--:R-:W-:Y:S06]  /*1050*/  BAR.SYNC.DEFER_BLOCKING 0x0 ;  /* 0x0000000000007b1d */ /* 0x008fec0000010000 */
[----:B------:R-:W-:Y:S02]  /*1060*/  BSSY.RECONVERGENT B2, `(.L_x_37) ;  /* 0x000000b000027945 */ /* 0x000fe40003800200 */
[----:B------:R-:W-:Y:S06]  /*1070*/  BAR.SYNC.DEFER_BLOCKING 0x0 ;  /* 0x0000000000007b1d */ /* 0x000fec0000010000 */
[----:B------:R3:W-:Y:S01]  /*1080*/  @!P0 STS [R4], RZ ;  /* 0x000000ff04008388 */ /* 0x0007e20000000800 */
[----:B------:R-:W-:Y:S01]  /*1090*/  NOP ;  /* 0x0000000000007918 */ /* 0x000fe20000000000 */
[----:B------:R-:W-:Y:S05]  /*10a0*/  @P3 BRA `(.L_x_38) ;  /* 0x0000000000183947 */ /* 0x000fea0003800000 */
[----:B-1--45:R-:W1:Y:S01]  /*10b0*/  LDS R2, [UR8+0x8] ;  /* 0x00000808ff027984 */ /* 0x032e620008000800 */
[----:B--23--:R-:W2:Y:S01]  /*10c0*/  LDC.64 R4, c[0x0][0x390] ;  /* 0x0000e400ff047b82 */ /* 0x00cea20000000a00 */
[----:B------:R-:W-:Y:S02]  /*10d0*/  IMAD.MOV.U32 R3, RZ, RZ, 0x70 ;  /* 0x00000070ff037424 */ /* 0x000fe400078e00ff */
[----:B--2---:R2:W-:Y:S03]  /*10e0*/  STS.64 [UR8], R4 ;  /* 0x00000004ff007988 */ /* 0x0045e60008000a08 */
[----:B-1----:R-:W-:-:S05]  /*10f0*/  LOP3.LUT R2, R2, 0x10, R3, 0xd8, !PT ;  /* 0x0000001002027812 */ /* 0x002fca00078ed803 */
[----:B------:R2:W-:Y:S02]  /*1100*/  STS [UR8+0x8], R2 ;  /* 0x00000802ff007988 */ /* 0x0005e40008000808 */
.L_x_38:
[----:B-1----:R-:W-:Y:S05]  /*1110*/  BSYNC.RECONVERGENT B2 ;  /* 0x0000000000027941 */ /* 0x002fea0003800200 */
.L_x_37:
[----:B------:R-:W-:Y:S04]  /*1120*/  BSSY.RECONVERGENT B3, `(.L_x_39) ;  /* 0x0000033000037945 */ /* 0x000fe80003800200 */
[----:B------:R-:W-:Y:S04]  /*1130*/  BSSY.RELIABLE B2, `(.L_x_40) ;  /* 0x000002e000027945 */ /* 0x000fe80003800100 */
[----:B------:R-:W-:Y:S05]  /*1140*/  @P3 BRA `(.L_x_41) ;  /* 0x0000000000243947 */ /* 0x000fea0003800000 */
[----:B--2-45:R-:W1:Y:S01]  /*1150*/  LDS R2, [UR8+0x34] ;  /* 0x00003408ff027984 */ /* 0x034e620008000800 */
[----:B------:R-:W-:-:S05]  /*1160*/  IMAD.MOV.U32 R3, RZ, RZ, 0x7f000000 ;  /* 0x7f000000ff037424 */ /* 0x000fca00078e00ff */
[----:B-1----:R-:W-:-:S05]  /*1170*/  LOP3.LUT R2, R2, 0xff000000, R3, 0xb8, !PT ;  /* 0xff00000002027812 */ /* 0x002fca00078eb803 */
[----:B------:R1:W-:Y:S01]  /*1180*/  STS [UR8+0x34], R2 ;  /* 0x00003402ff007988 */ /* 0x0003e20008000808 */
[----:B------:R-:W-:Y:S05]  /*1190*/  @P3 BRA `(.L_x_42) ;  /* 0x0000000000183947 */ /* 0x000fea0003800000 */
[----:B-1----:R-:W1:Y:S01]  /*11a0*/  LDS R2, [UR8+0x38] ;  /* 0x00003808ff027984 */ /* 0x002e620008000800 */
[----:B------:R-:W-:-:S05]  /*11b0*/  IMAD.MOV.U32 R3, RZ, RZ, 0x3f ;  /* 0x0000003fff037424 */ /* 0x000fca00078e00ff */
[----:B-1----:R-:W-:-:S05]  /*11c0*/  LOP3.LUT R2, R2, 0xff, R3, 0xb8, !PT ;  /* 0x000000ff02027812 */ /* 0x002fca00078eb803 */
[----:B------:R1:W-:Y:S02]  /*11d0*/  STS [UR8+0x38], R2 ;  /* 0x00003802ff007988 */ /* 0x0003e40008000808 */
.L_x_41:
[----:B------:R-:W-:Y:S05]  /*11e0*/  @P3 BRA `(.L_x_43) ;  /* 0x00000000000c3947 */ /* 0x000fea0003800000 */
[----:B------:R1:W-:Y:S02]  /*11f0*/  STS [UR8+0x20], R7 ;  /* 0x00002007ff007988 */ /* 0x0003e40008000808 */
.L_x_42:
[----:B------:R-:W-:Y:S05]  /*1200*/  @P3 BRA `(.L_x_44) ;  /* 0x0000000000243947 */ /* 0x000fea0003800000 */
[----:B------:R1:W-:Y:S02]  /*1210*/  STS [UR8+0x24], R6 ;  /* 0x00002406ff007988 */ /* 0x0003e40008000808 */
.L_x_43:
[----:B------:R-:W-:Y:S05]  /*1220*/  @P3 BRA `(.L_x_45) ;  /* 0x00000000002c3947 */ /* 0x000fea0003800000 */
[----:B-12-45:R-:W1:Y:S01]  /*1230*/  LDS R2, [UR8+0x1c] ;  /* 0x00001c08ff027984 */ /* 0x036e620008000800 */
[----:B------:R-:W2:Y:S02]  /*1240*/  LDC.64 R6, c[0x0][0x3b8] ;  /* 0x0000ee00ff067b82 */ /* 0x000ea40000000a00 */
[--C-:B--2---:R-:W-:Y:S02]  /*1250*/  SHF.R.U32.HI R5, RZ, 0x4, R7.reuse ;  /* 0x00000004ff057819 */ /* 0x104fe40000011607 */
[----:B------:R-:W-:-:S05]  /*1260*/  SHF.R.U64 R3, R6, 0x4, R7 ;  /* 0x0000000406037819 */ /* 0x000fca0000001207 */
[----:B------:R2:W-:Y:S01]  /*1270*/  STS [UR8+0xc], R3 ;  /* 0x00000c03ff007988 */ /* 0x0005e20008000808 */
[----:B-1----:R-:W-:-:S05]  /*1280*/  LOP3.LUT R2, R2, 0xf, R5, 0xb8, !PT ;  /* 0x0000000f02027812 */ /* 0x002fca00078eb805 */
[----:B------:R2:W-:Y:S02]  /*1290*/  STS [UR8+0x1c], R2 ;  /* 0x00001c02ff007988 */ /* 0x0005e40008000808 */
.L_x_44:
[----:B------:R-:W-:Y:S05]  /*12a0*/  @P3 BRA `(.L_x_46) ;  /* 0x00000000001c3947 */ /* 0x000fea0003800000 */
[----:B-12-45:R-:W1:Y:S02]  /*12b0*/  LDS R2, [UR8+0x34] ;  /* 0x00003408ff027984 */ /* 0x036e640008000800 */
[----:B-1----:R-:W-:-:S05]  /*12c0*/  LOP3.LUT R2, R2, 0x7, RZ, 0xb8, !PT ;  /* 0x0000000702027812 */ /* 0x002fca00078eb8ff */
[----:B------:R1:W-:Y:S02]  /*12d0*/  STS [UR8+0x34], R2 ;  /* 0x00003402ff007988 */ /* 0x0003e40008000808 */
.L_x_45:
[----:B------:R-:W-:Y:S05]  /*12e0*/  @P3 BRA `(.L_x_47) ;  /* 0x00000000001c3947 */ /* 0x000fea0003800000 */
[----:B-12-45:R-:W1:Y:S02]  /*12f0*/  LDS R2, [UR8+0x34] ;  /* 0x00003408ff027984 */ /* 0x036e640008000800 */
[----:B-1----:R-:W-:-:S05]  /*1300*/  LOP3.LUT R2, R2, 0x38, RZ, 0xb8, !PT ;  /* 0x0000003802027812 */ /* 0x002fca00078eb8ff */
[----:B------:R1:W-:Y:S02]  /*1310*/  STS [UR8+0x34], R2 ;  /* 0x00003402ff007988 */ /* 0x0003e40008000808 */
.L_x_46:
[----:B------:R-:W-:Y:S05]  /*1320*/  @P3 BRA `(.L_x_48) ;  /* 0x00000000001c3947 */ /* 0x000fea0003800000 */
[----:B-12-45:R-:W1:Y:S02]  /*1330*/  LDS R2, [UR8+0x8] ;  /* 0x00000808ff027984 */ /* 0x036e640008000800 */
[----:B-1----:R-:W-:-:S05]  /*1340*/  LOP3.LUT R2, R2, 0x780, RZ, 0xb8, !PT ;  /* 0x0000078002027812 */ /* 0x002fca00078eb8ff */
[----:B------:R1:W-:Y:S02]  /*1350*/  STS [UR8+0x8], R2 ;  /* 0x00000802ff007988 */ /* 0x0003e40008000808 */
.L_x_47:
[----:B------:R-:W-:Y:S05]  /*1360*/  @P3 BRA `(.L_x_49) ;  /* 0x0000000000283947 */ /* 0x000fea0003800000 */
[----:B-12-45:R-:W1:Y:S02]  /*1370*/  LDS R2, [UR8+0x8] ;  /* 0x00000808ff027984 */ /* 0x036e640008000800 */
[----:B-1----:R-:W-:-:S05]  /*1380*/  LOP3.LUT R2, R2, 0x1800, RZ, 0xb8, !PT ;  /* 0x0000180002027812 */ /* 0x002fca00078eb8ff */
[----:B------:R1:W-:Y:S02]  /*1390*/  STS [UR8+0x8], R2 ;  /* 0x00000802ff007988 */ /* 0x0003e40008000808 */
.L_x_48:
[----:B------:R-:W-:Y:S05]  /*13a0*/  @P3 BREAK.RELIABLE B2 ;  /* 0x0000000000023942 */ /* 0x000fea0003800100 */
[----:B------:R-:W-:Y:S05]  /*13b0*/  @P3 BRA `(.L_x_50) ;  /* 0x0000000000243947 */ /* 0x000fea0003800000 */
[----:B-12-45:R-:W1:Y:S01]  /*13c0*/  LDS R2, [UR8+0x8] ;  /* 0x00000808ff027984 */ /* 0x036e620008000800 */
[----:B------:R-:W-:-:S05]  /*13d0*/  IMAD.MOV.U32 R3, RZ, RZ, 0x6000 ;  /* 0x00006000ff037424 */ /* 0x000fca00078e00ff */
[----:B-1----:R-:W-:-:S04]  /*13e0*/  LOP3.LUT R2, R2, 0x6000, R3, 0xd8, !PT ;  /* 0x0000600002027812 */ /* 0x002fc800078ed803 */
[----:B------:R-:W-:-:S05]  /*13f0*/  LOP3.LUT R2, R2, 0x400000, RZ, 0xb8, !PT ;  /* 0x0040000002027812 */ /* 0x000fca00078eb8ff */
[----:B------:R1:W-:Y:S02]  /*1400*/  STS [UR8+0x8], R2 ;  /* 0x00000802ff007988 */ /* 0x0003e40008000808 */
.L_x_49:
[----:B------:R-:W-:Y:S05]  /*1410*/  BSYNC.RELIABLE B2 ;  /* 0x0000000000027941 */ /* 0x000fea0003800100 */
.L_x_40:
[----:B-12-45:R-:W1:Y:S02]  /*1420*/  @!P3 LDS R2, [UR8+0x8] ;  /* 0x00000808ff02b984 */ /* 0x036e640008000800 */
[----:B-1----:R-:W-:-:S05]  /*1430*/  @!P3 LOP3.LUT R2, R2, 0x8000, RZ, 0xb8, !PT ;  /* 0x000080000202b812 */ /* 0x002fca00078eb8ff */
[----:B------:R1:W-:Y:S02]  /*1440*/  @!P3 STS [UR8+0x8], R2 ;  /* 0x00000802ff00b988 */ /* 0x0003e40008000808 */
.L_x_50:
[----:B------:R-:W-:Y:S05]  /*1450*/  BSYNC.RECONVERGENT B3 ;  /* 0x0000000000037941 */ /* 0x000fea0003800200 */
.L_x_39:
        /* <DEDUP_REMOVED lines=9> */
[----:B-1-3--:R-:W-:-:S05]  /*14f0*/  IMAD.SHL.U32 R4, R2, 0x4, RZ ;  /* 0x0000000402047824 */ /* 0x00afca00078e00ff */
        /* <DEDUP_REMOVED lines=8> */
.L_x_51:
[----:B------:R-:W-:Y:S05]  /*1580*/  @P0 BRA `(.L_x_52) ;  /* 0x00000000000c0947 */ /* 0x000fea0003800000 */
[----:B------:R0:W-:Y:S01]  /*1590*/  UTMACMDFLUSH ;  /* 0x00000000000079b7 */ /* 0x0001e20000000000 */
[----:B------:R-:W-:Y:S05]  /*15a0*/  @P0 BRA `(.L_x_52) ;  /* 0x0000000000040947 */ /* 0x000fea0003800000 */
[----:B------:R-:W-:-:S04]  /*15b0*/  DEPBAR.LE SB0, 0x0 ;  /* 0x000080000000791a */ /* 0x000fc80000000000 */
.L_x_52:
[----:B------:R-:W-:Y:S05]  /*15c0*/  WARPSYNC.ALL ;  /* 0x0000000000007948 */ /* 0x000fea0003800000 */
[----:B------:R-:W-:Y:S01]  /*15d0*/  NOP ;  /* 0x0000000000007918 */ /* 0x000fe20000000000 */
[----:B--2---:R-:W-:Y:S01]  /*15e0*/  BAR.SYNC.DEFER_BLOCKING 0x0 ;  /* 0x0000000000007b1d */ /* 0x004fe20000010000 */
[----:B-1--45:R-:W-:Y:S01]  /*15f0*/  SHF.R.U32.HI R2, RZ, 0x5, R0 ;  /* 0x00000005ff027819 */ /* 0x032fe20000011600 */
[----:B------:R-:W-:Y:S01]  /*1600*/  USHF.L.U32 UR9, UR9, 0x8, URZ ;  /* 0x0000000809097899 */ /* 0x000fe200080006ff */
[----:B------:R-:W-:Y:S02]  /*1610*/  ISETP.GE.AND P0, PT, R10, 0x1, PT ;  /* 0x000000010a00780c */ /* 0x000fe40003f06270 */
[----:B------:R-:W-:Y:S01]  /*1620*/  R2UR UR14, R2 ;  /* 0x00000000020e72ca */ /* 0x000fe200000e0000 */
[----:B------:R-:W-:Y:S01]  /*1630*/  VOTEU.ALL UP0, P3 ;  /* 0x0000000000ff7886 */ /* 0x000fe20001800000 */
[----:B------:R-:W-:Y:S01]  /*1640*/  UMOV UR4, 0x1 ;  /* 0x0000000100047882 */ /* 0x000fe20000000000 */
[----:B------:R-:W-:Y:S01]  /*1650*/  VOTEU.ALL UP1, P3 ;  /* 0x0000000000ff7886 */ /* 0x000fe20001820000 */
[----:B------:R-:W-:Y:S02]  /*1660*/  BSSY.RECONVERGENT B3, `(.L_x_53) ;  /* 0x000001a000037945 */ /* 0x000fe40003800200 */
[----:B------:R-:W-:-:S04]  /*1670*/  @!UP0 UIADD3 UR6, UPT, UPT, -UR4, 0x100000, URZ ;  /* 0x0010000004068890 */ /* 0x000fc8000fffe1ff */
[----:B------:R-:W-:Y:S02]  /*1680*/  @!UP0 USHF.L.U32 UR7, UR6, 0xb, URZ ;  /* 0x0000000b06078899 */ /* 0x000fe400080006ff */
[----:B------:R-:W-:Y:S02]  /*1690*/  @!UP0 USHF.L.U32 UR6, UR6, 0x1, URZ ;  /* 0x0000000106068899 */ /* 0x000fe400080006ff */
[----:B------:R-:W-:-:S04]  /*16a0*/  @!UP0 UIADD3 UR4, UPT, UPT, -UR4, 0x100000, URZ ;  /* 0x0010000004048890 */ /* 0x000fc8000fffe1ff */
[----:B------:R-:W-:Y:S02]  /*16b0*/  @!UP0 USHF.L.U32 UR5, UR4, 0xb, URZ ;  /* 0x0000000b04058899 */ /* 0x000fe400080006ff */
[----:B------:R-:W-:Y:S01]  /*16c0*/  @!UP0 USHF.L.U32 UR4, UR4, 0x1, URZ ;  /* 0x0000000104048899 */ /* 0x000fe200080006ff */
[----:B------:R-:W-:Y:S01]  /*16d0*/  VOTEU.ALL UP0, P3 ;  /* 0x0000000000ff7886 */ /* 0x000fe20001800000 */
[----:B------:R-:W1:Y:S04]  /*16e0*/  FENCE.VIEW.ASYNC.S ;  /* 0x00000000000073c6 */ /* 0x000e680000000000 */
[----:B-1----:R1:W2:Y:S02]  /*16f0*/  @!UP0 SYNCS.EXCH.64 URZ, [UR8+0x5000], UR6 ;  /* 0x0050000608ff85b2 */ /* 0x0022a40008000100 */
[----:B-1----:R-:W-:-:S02]  /*1700*/  UIADD3 UR6, UPT, UPT, UR8, 0x5010, URZ ;  /* 0x0000501008067890 */ /* 0x002fc4000fffe0ff */
[----:B------:R-:W-:Y:S02]  /*1710*/  USHF.L.U32 UR7, UR12, 0x6, URZ ;  /* 0x000000060c077899 */ /* 0x000fe400080006ff */
[----:B------:R1:W2:Y:S02]  /*1720*/  @!UP1 SYNCS.EXCH.64 URZ, [UR8+0x5010], UR4 ;  /* 0x0050100408ff95b2 */ /* 0x0002a40008000100 */
[----:B--2---:R-:W-:Y:S06]  /*1730*/  BAR.SYNC.DEFER_BLOCKING 0x0 ;  /* 0x0000000000007b1d */ /* 0x004fec0000010000 */
[----:B------:R-:W-:Y:S05]  /*1740*/  @P3 BRA `(.L_x_54) ;  /* 0x00000000002c3947 */ /* 0x000fea0003800000 */
[----:B-1----:R-:W-:Y:S02]  /*1750*/  UMOV UR4, 0x1 ;  /* 0x0000000100047882 */ /* 0x002fe40000000000 */
[----:B------:R-:W-:-:S04]  /*1760*/  UIADD3 UR16, UPT, UPT, -UR4, 0x100000, URZ ;  /* 0x0010000004107890 */ /* 0x000fc8000fffe1ff */
[----:B------:R-:W-:Y:S02]  /*1770*/  USHF.L.U32 UR17, UR16, 0xb, URZ ;  /* 0x0000000b10117899 */ /* 0x000fe400080006ff */
[----:B------:R-:W-:Y:S02]  /*1780*/  USHF.L.U32 UR16, UR16, 0x1, URZ ;  /* 0x0000000110107899 */ /* 0x000fe400080006ff */
[----:B------:R-:W-:-:S04]  /*1790*/  UIADD3 UR4, UPT, UPT, -UR4, 0x100000, URZ ;  /* 0x0010000004047890 */ /* 0x000fc8000fffe1ff */
[----:B------:R-:W-:Y:S02]  /*17a0*/  USHF.L.U32 UR5, UR4, 0xb, URZ ;  /* 0x0000000b04057899 */ /* 0x000fe400080006ff */
[----:B------:R-:W-:Y:S01]  /*17b0*/  USHF.L.U32 UR4, UR4, 0x1, URZ ;  /* 0x0000000104047899 */ /* 0x000fe200080006ff */
[----:B------:R-:W1:Y:S03]  /*17c0*/  FENCE.VIEW.ASYNC.S ;  /* 0x00000000000073c6 */ /* 0x000e660000000000 */
[----:B-1----:R2:W4:Y:S08]  /*17d0*/  SYNCS.EXCH.64 URZ, [UR8+0x5008], UR16 ;  /* 0x0050081008ff75b2 */ /* 0x0025300008000100 */
[----:B------:R2:W5:Y:S02]  /*17e0*/  SYNCS.EXCH.64 URZ, [UR8+0x5018], UR4 ;  /* 0x0050180408ff75b2 */ /* 0x0005640008000100 */
[----:B--2---:R-:W-:Y:S01]  /*17f0*/  NOP ;  /* 0x0000000000007918 */ /* 0x004fe20000000000 */
.L_x_54:
[----:B-1----:R-:W-:Y:S05]  /*1800*/  BSYNC.RECONVERGENT B3 ;  /* 0x0000000000037941 */ /* 0x002fea0003800200 */
.L_x_53:
[----:B------:R-:W-:Y:S05]  /*1810*/  @!P0 BRA `(.L_x_55) ;  /* 0x0000000400e88947 */ /* 0x000fea0003800000 */
[----:B----45:R-:W-:Y:S01]  /*1820*/  BAR.SYNC.DEFER_BLOCKING 0x0 ;  /* 0x0000000000007b1d */ /* 0x030fe20000010000 */
[----:B------:R-:W-:Y:S01]  /*1830*/  ELECT P1, URZ, PT ;  /* 0x0000000000ff782f */ /* 0x000fe20003820000 */
[----:B------:R-:W-:Y:S01]  /*1840*/  @!P3 IMAD.MOV.U32 R2, RZ, RZ, 0x2800 ;  /* 0x00002800ff02b424 */ /* 0x000fe200078e00ff */
[----:B------:R-:W-:Y:S02]  /*1850*/  UIADD3 UR16, UPT, UPT, UR8, 0x4000, URZ ;  /* 0x0000400008107890 */ /* 0x000fe4000fffe0ff */
[----:B------:R-:W-:Y:S01]  /*1860*/  ISETP.LT.U32.AND P1, PT, R132, 0x20, P1 ;  /* 0x000000208400780c */ /* 0x000fe20000f21070 */
[----:B------:R-:W-:Y:S01]  /*1870*/  UMOV UR19, UR7 ;  /* 0x0000000700137c82 */ /* 0x000fe20008000000 */
[----:B------:R-:W-:Y:S01]  /*1880*/  ELECT P0, URZ, PT ;  /* 0x0000000000ff782f */ /* 0x000fe20003800000 */
[----:B------:R-:W-:-:S03]  /*1890*/  ULOP3.LUT UR4, UR14, 0x1, URZ, 0xc0, !UPT ;  /* 0x000000010e047892 */ /* 0x000fc6000f8ec0ff */
[----:B------:R-:W-:Y:S01]  /*18a0*/  ISETP.LT.U32.AND P0, PT, R132, 0x40, P0 ;  /* 0x000000408400780c */ /* 0x000fe20000701070 */
[----:B------:R-:W-:Y:S02]  /*18b0*/  ULEA UR28, UR4, UR8, 0xc ;  /* 0x00000008041c7291 */ /* 0x000fe4000f8e60ff */
[----:B------:R-:W-:-:S04]  /*18c0*/  ULEA UR30, UR4, UR9, 0x7 ;  /* 0x00000009041e7291 */ /* 0x000fc8000f8e38ff */
[----:B------:R-:W-:Y:S01]  /*18d0*/  VOTEU.ANY UP0, P1 ;  /* 0x0000000000ff7886 */ /* 0x000fe20000800100 */
[----:B------:R-:W-:-:S04]  /*18e0*/  VOTEU.ANY UP2, P1 ;  /* 0x0000000000ff7886 */ /* 0x000fc80000840100 */
[----:B------:R-:W-:Y:S02]  /*18f0*/  @UP0 UIADD3 UR17, UPT, UPT, UR8, 0x5000, URZ ;  /* 0x0000500008110890 */ /* 0x000fe4000fffe0ff */
[----:B------:R1:W-:Y:S01]  /*1900*/  @!P3 SYNCS.ARRIVE.TRANS64 RZ, [UR8+0x5000], R2 ;  /* 0x00500002ffffb9a7 */ /* 0x0003e20008000008 */
[----:B------:R-:W-:Y:S01]  /*1910*/  @UP0 UMOV UR18, URZ ;  /* 0x000000ff00120c82 */ /* 0x000fe20008000000 */
[----:B------:R-:W-:Y:S01]  /*1920*/  BAR.SYNC.DEFER_BLOCKING 0x0 ;  /* 0x0000000000007b1d */ /* 0x000fe20000010000 */
[----:B------:R-:W-:-:S05]  /*1930*/  UISETP.NE.U32.AND UP0, UPT, UR14, URZ, UPT ;  /* 0x000000ff0e00728c */ /* 0x000fca000bf05070 */
[----:B------:R-:W-:Y:S01]  /*1940*/  VOTEU.ANY UP1, P0 ;  /* 0x0000000000ff7886 */ /* 0x000fe20000020100 */
[----:B------:R-:W-:-:S04]  /*1950*/  VOTEU.ANY UP3, P0 ;  /* 0x0000000000ff7886 */ /* 0x000fc80000060100 */
[----:B------:R-:W-:Y:S01]  /*1960*/  @UP1 UIADD3 UR29, UPT, UPT, UR8, 0x5000, URZ ;  /* 0x00005000081d1890 */ /* 0x000fe2000fffe0ff */
[----:B------:R-:W-:Y:S01]  /*1970*/  @UP1 UMOV UR31, URZ ;  /* 0x000000ff001f1c82 */ /* 0x000fe20008000000 */
[----:B------:R1:W-:Y:S01]  /*1980*/  @UP2 UTMALDG.2D [UR16], [UR20] ;  /* 0x00000010140025b4 */ /* 0x0003e20008008000 */
[----:B------:R2:W-:Y:S06]  /*1990*/  MEMBAR.ALL.CTA ;  /* 0x0000000000007992 */ /* 0x0005ec0000008000 */
[----:B--2---:R-:W2:Y:S02]  /*19a0*/  FENCE.VIEW.ASYNC.S ;  /* 0x00000000000073c6 */ /* 0x004ea40000000000 */
[----:B--2---:R-:W-:Y:S06]  /*19b0*/  BAR.SYNC.DEFER_BLOCKING 0x0 ;  /* 0x0000000000007b1d */ /* 0x004fec0000010000 */
[----:B------:R1:W-:Y:S02]  /*19c0*/  @UP3 UTMALDG.2D [UR28], [UR22] ;  /* 0x0000001c160035b4 */ /* 0x0003e40008008000 */
[----:B------:R-:W-:Y:S06]  /*19d0*/  BAR.SYNC.DEFER_BLOCKING 0x0 ;  /* 0x0000000000007b1d */ /* 0x000fec0000010000 */
[----:B------:R-:W2:Y:S02]  /*19e0*/  SYNCS.PHASECHK.TRANS64.TRYWAIT P0, [UR8+0x5000], RZ ;  /* 0x005000ffff0075a7 */ /* 0x000ea40008001108 */
[----:B-12---:R-:W-:Y:S05]  /*19f0*/  @!P0 BRA `(.L_x_56) ;  /* 0x0000001000048947 */ /* 0x006fea0003800000 */
.L_x_70:
[----:B------:R-:W-:Y:S05]  /*1a00*/  BRA.U UP0, `(.L_x_57) ;  /* 0x00000001002c7547 */ /* 0x000fea000b800000 */
[----:B------:R-:W-:Y:S02]  /*1a10*/  USHF.R.U32.HI UR12, URZ, 0x4, UR8 ;  /* 0x00000004ff0c7899 */ /* 0x000fe40008011608 */
[----:B------:R-:W-:Y:S02]  /*1a20*/  USHF.R.U32.HI UR4, URZ, 0x4, UR16 ;  /* 0x00000004ff047899 */ /* 0x000fe40008011610 */
[----:B------:R-:W-:Y:S02]  /*1a30*/  USGXT.U32 UR12, UR12, 0xe ;  /* 0x0000000e0c0c789a */ /* 0x000fe40008000000 */
[----:B------:R-:W-:Y:S02]  /*1a40*/  USGXT.U32 UR4, UR4, 0xe ;  /* 0x0000000e0404789a */ /* 0x000fe40008000000 */
[----:B------:R-:W-:Y:S01]  /*1a50*/  ULOP3.LUT UR12, UR12, 0x1000000, URZ, 0xfc, !UPT ;  /* 0x010000000c0c7892 */ /* 0x000fe2000f8efcff */
[----:B------:R-:W-:Y:S01]  /*1a60*/  UMOV UR16, 0x0 ;  /* 0x0000000000107882 */ /* 0x000fe20000000000 */
[----:B------:R-:W-:Y:S01]  /*1a70*/  UMOV UR17, 0x4410010 ;  /* 0x0441001000117882 */ /* 0x000fe20000000000 */
[----:B------:R-:W-:Y:S01]  /*1a80*/  UMOV UR5, 0xc0004010 ;  /* 0xc000401000057882 */ /* 0x000fe20000000000 */
[----:B------:R-:W-:-:S05]  /*1a90*/  UMOV UR13, 0x40004040 ;  /* 0x40004040000d7882 */ /* 0x000fca0000000000 */
[----:B------:R1:W-:Y:S01]  /*1aa0*/  UTCQMMA gdesc[UR4], gdesc[UR12], tmem[UR24], tmem[UR16], idesc[UR17], !UPT ;  /* 0x00ff100c040075ea */ /* 0x0003e2000f800318 */
[----:B------:R-:W-:Y:S02]  /*1ab0*/  NOP ;  /* 0x0000000000007918 */ /* 0x000fe40000000000 */
.L_x_57:
[----:B------:R-:W-:Y:S01]  /*1ac0*/  ELECT P0, URZ, PT ;  /* 0x0000000000ff782f */ /* 0x000fe20003800000 */
[----:B-1----:R-:W-:Y:S01]  /*1ad0*/  UMOV UR4, UR6 ;  /* 0x0000000600047c82 */ /* 0x002fe20008000000 */
[----:B------:R-:W-:Y:S02]  /*1ae0*/  UMOV UR5, URZ ;  /* 0x000000ff00057c82 */ /* 0x000fe40008000000 */
[----:B------:R-:W-:-:S13]  /*1af0*/  ISETP.LT.U32.AND P0, PT, R132, 0x20, P0 ;  /* 0x000000208400780c */ /* 0x000fda0000701070 */
[----:B------:R-:W-:Y:S01]  /*1b00*/  VOTEU.ANY UP0, P0 ;  /* 0x0000000000ff7886 */ /* 0x000fe20000000100 */
[----:B------:R-:W-:Y:S01]  /*1b10*/  VOTEU.ANY UP1, P0 ;  /* 0x0000000000ff7886 */ /* 0x000fe20000020100 */
[----:B------:R-:W-:-:S03]  /*1b20*/  ISETP.GE.U32.AND P0, PT, R10, 0x21, PT ;  /* 0x000000210a00780c */ /* 0x000fc60003f06070 */
[----:B------:R-:W-:Y:S02]  /*1b30*/  @UP0 UMOV UR4, UR4 ;  /* 0x0000000400040c82 */ /* 0x000fe40008000000 */
[----:B------:R1:W-:Y:S01]  /*1b40*/  @UP1 UTCBAR [UR4], URZ ;  /* 0x000000ff040013e9 */ /* 0x0003e200080000ff */
[----:B------:R-:W-:Y:S06]  /*1b50*/  BAR.SYNC.DEFER_BLOCKING 0x0 ;  /* 0x0000000000007b1d */ /* 0x000fec0000010000 */
[----:B------:R-:W2:Y:S02]  /*1b60*/  SYNCS.PHASECHK.TRANS64.TRYWAIT P1, [UR8+0x5010], RZ ;  /* 0x005010ffff0075a7 */ /* 0x000ea40008021108 */
[----:B-12---:R-:W-:Y:S05]  /*1b70*/  @!P1 BRA `(.L_x_58) ;  /* 0x0000000c00b09947 */ /* 0x006fea0003800000 */
.L_x_71:
[----:B------:R-:W-:Y:S01]  /*1b80*/  IMAD.MOV.U32 R2, RZ, RZ, RZ ;  /* 0x000000ffff027224 */ /* 0x000fe200078e00ff */
[----:B------:R-:W-:Y:S06]  /*1b90*/  @!P0 BRA `(.L_x_55) ;  /* 0x0000000400088947 */ /* 0x000fec0003800000 */
[----:B------:R-:W1:Y:S01]  /*1ba0*/  LDCU UR17, c[0x0][0x3a0] ;  /* 0x00007400ff1177ac */ /* 0x000e620008000800 */
[----:B------:R-:W-:Y:S01]  /*1bb0*/  UMOV UR15, 0x1 ;  /* 0x00000001000f7882 */ /* 0x000fe20000000000 */
[----:B------:R-:W-:-:S05]  /*1bc0*/  UMOV UR6, 0x20 ;  /* 0x0000002000067882 */ /* 0x000fca0000000000 */
.L_x_62:
[----:B------:R-:W-:Y:S01]  /*1bd0*/  BAR.SYNC.DEFER_BLOCKING 0x0 ;  /* 0x0000000000007b1d */ /* 0x000fe20000010000 */
[----:B------:R-:W-:Y:S01]  /*1be0*/  ULEA UR16, UR15, UR8, 0x3 ;  /* 0x000000080f107291 */ /* 0x000fe2000f8e18ff */
[----:B------:R-:W-:Y:S01]  /*1bf0*/  @!P3 IMAD.MOV.U32 R3, RZ, RZ, 0x2800 ;  /* 0x00002800ff03b424 */ /* 0x000fe200078e00ff */
[----:B------:R-:W-:Y:S01]  /*1c00*/  ELECT P1, URZ, PT ;  /* 0x0000000000ff782f */ /* 0x000fe20003820000 */
[----:B------:R-:W-:-:S03]  /*1c10*/  ULEA UR4, UR15, UR8, 0xb ;  /* 0x000000080f047291 */ /* 0x000fc6000f8e58ff */
[----:B------:R-:W-:Y:S02]  /*1c20*/  ISETP.LT.U32.AND P1, PT, R132, 0x20, P1 ;  /* 0x000000208400780c */ /* 0x000fe40000f21070 */
[----:B------:R-:W-:Y:S01]  /*1c30*/  ELECT P0, URZ, PT ;  /* 0x0000000000ff782f */ /* 0x000fe20003800000 */
[----:B------:R-:W-:-:S03]  /*1c40*/  UIADD3 UR4, UPT, UPT, UR4, 0x4000, URZ ;  /* 0x0000400004047890 */ /* 0x000fc6000fffe0ff */
[----:B------:R-:W-:Y:S01]  /*1c50*/  ISETP.LT.U32.AND P0, PT, R132, 0x40, P0 ;  /* 0x000000408400780c */ /* 0x000fe20000701070 */
[----:B------:R-:W-:Y:S02]  /*1c60*/  ULEA UR12, UR15, UR8, 0xd ;  /* 0x000000080f0c7291 */ /* 0x000fe4000f8e68ff */
[----:B------:R-:W-:Y:S01]  /*1c70*/  ULOP3.LUT UR13, UR14, 0x1, URZ, 0xc0, !UPT ;  /* 0x000000010e0d7892 */ /* 0x000fe2000f8ec0ff */
[----:B------:R-:W-:-:S03]  /*1c80*/  UMOV UR31, UR6 ;  /* 0x00000006001f7c82 */ /* 0x000fc60008000000 */
[----:B------:R-:W-:Y:S01]  /*1c90*/  ULEA UR28, UR13, UR12, 0xc ;  /* 0x0000000c0d1c7291 */ /* 0x000fe2000f8e60ff */
[----:B------:R-:W-:Y:S01]  /*1ca0*/  VOTEU.ANY UP0, P1 ;  /* 0x0000000000ff7886 */ /* 0x000fe20000800100 */
[----:B------:R-:W-:Y:S01]  /*1cb0*/  ULEA UR30, UR13, UR9, 0x7 ;  /* 0x000000090d1e7291 */ /* 0x000fe2000f8e38ff */
[----:B------:R2:W-:Y:S03]  /*1cc0*/  @!P3 SYNCS.ARRIVE.TRANS64 RZ, [UR16+0x5000], R3 ;  /* 0x00500003ffffb9a7 */ /* 0x0005e60008000010 */
[----:B------:R-:W-:Y:S01]  /*1cd0*/  VOTEU.ANY UP1, P0 ;  /* 0x0000000000ff7886 */ /* 0x000fe20000020100 */
[----:B------:R-:W-:Y:S01]  /*1ce0*/  @UP0 UIADD3 UR5, UPT, UPT, UR16, 0x5000, URZ ;  /* 0x0000500010050890 */ /* 0x000fe2000fffe0ff */
[----:B------:R-:W-:Y:S01]  /*1cf0*/  VOTEU.ANY UP0, P1 ;  /* 0x0000000000ff7886 */ /* 0x000fe20000800100 */
[----:B------:R-:W-:Y:S02]  /*1d00*/  BAR.SYNC.DEFER_BLOCKING 0x0 ;  /* 0x0000000000007b1d */ /* 0x000fe40000010000 */
[----:B------:R-:W-:Y:S01]  /*1d10*/  @UP1 UIADD3 UR29, UPT, UPT, UR16, 0x5000, URZ ;  /* 0x00005000101d1890 */ /* 0x000fe2000fffe0ff */
[----:B--2---:R-:W-:-:S03]  /*1d20*/  IMAD.U32 R3, R2, -0x80000000, RZ ;  /* 0x8000000002037824 */ /* 0x004fc600078e00ff */
[----:B------:R-:W-:Y:S01]  /*1d30*/  VOTEU.ANY UP1, P0 ;  /* 0x0000000000ff7886 */ /* 0x000fe20000020100 */
[----:B------:R2:W-:Y:S01]  /*1d40*/  @UP0 UTMALDG.2D [UR4], [UR20] ;  /* 0x00000004140005b4 */ /* 0x0005e20008008000 */
[----:B------:R-:W-:Y:S01]  /*1d50*/  UISETP.NE.U32.AND UP0, UPT, UR14, URZ, UPT ;  /* 0x000000ff0e00728c */ /* 0x000fe2000bf05070 */
[----:B------:R4:W-:Y:S06]  /*1d60*/  MEMBAR.ALL.CTA ;  /* 0x0000000000007992 */ /* 0x0009ec0000008000 */
[----:B----4-:R-:W4:Y:S02]  /*1d70*/  FENCE.VIEW.ASYNC.S ;  /* 0x00000000000073c6 */ /* 0x010f240000000000 */
[----:B----4-:R-:W-:Y:S06]  /*1d80*/  BAR.SYNC.DEFER_BLOCKING 0x0 ;  /* 0x0000000000007b1d */ /* 0x010fec0000010000 */
[----:B------:R2:W-:Y:S02]  /*1d90*/  @UP1 UTMALDG.2D [UR28], [UR22] ;  /* 0x0000001c160015b4 */ /* 0x0005e40008008000 */
[----:B------:R-:W-:Y:S06]  /*1da0*/  BAR.SYNC.DEFER_BLOCKING 0x0 ;  /* 0x0000000000007b1d */ /* 0x000fec0000010000 */
[----:B------:R-:W4:Y:S02]  /*1db0*/  SYNCS.PHASECHK.TRANS64.TRYWAIT P0, [UR16+0x5000], R3 ;  /* 0x00500003ff0075a7 */ /* 0x000f240008001110 */
[----:B--2-4-:R-:W-:Y:S05]  /*1dc0*/  @!P0 BRA `(.L_x_59) ;  /* 0x0000000c00288947 */ /* 0x014fea0003800000 */
.L_x_72:
        /* <DEDUP_REMOVED lines=10> */
[----:B------:R2:W-:Y:S01]  /*1e70*/  UTCQMMA gdesc[UR4], gdesc[UR12], tmem[UR24], tmem[UR18], idesc[UR19], UPT ;  /* 0x00ff120c040075ea */ /* 0x0005e2000b800318 */
[----:B------:R-:W-:Y:S02]  /*1e80*/  NOP ;  /* 0x0000000000007918 */ /* 0x000fe40000000000 */
.L_x_60:
[----:B------:R-:W-:Y:S01]  /*1e90*/  ELECT P0, URZ, PT ;  /* 0x0000000000ff782f */ /* 0x000fe20003800000 */
[----:B--2---:R-:W-:-:S03]  /*1ea0*/  UIADD3 UR4, UPT, UPT, UR16, 0x5010, URZ ;  /* 0x0000501010047890 */ /* 0x004fc6000fffe0ff */
[----:B------:R-:W-:Y:S01]  /*1eb0*/  ISETP.LT.U32.AND P0, PT, R132, 0x20, P0 ;  /* 0x000000208400780c */ /* 0x000fe20000701070 */
[----:B------:R-:W-:-:S12]  /*1ec0*/  UMOV UR5, URZ ;  /* 0x000000ff00057c82 */ /* 0x000fd80008000000 */
[----:B------:R-:W-:Y:S01]  /*1ed0*/  VOTEU.ANY UP0, P0 ;  /* 0x0000000000ff7886 */ /* 0x000fe20000000100 */
[----:B------:R-:W-:-:S04]  /*1ee0*/  VOTEU.ANY UP1, P0 ;  /* 0x0000000000ff7886 */ /* 0x000fc80000020100 */
[----:B------:R-:W-:Y:S02]  /*1ef0*/  @UP0 UMOV UR4, UR4 ;  /* 0x0000000400040c82 */ /* 0x000fe40008000000 */
[----:B------:R2:W-:Y:S01]  /*1f00*/  @UP1 UTCBAR [UR4], URZ ;  /* 0x000000ff040013e9 */ /* 0x0005e200080000ff */
[----:B------:R-:W-:Y:S06]  /*1f10*/  BAR.SYNC.DEFER_BLOCKING 0x0 ;  /* 0x0000000000007b1d */ /* 0x000fec0000010000 */
[----:B------:R-:W4:Y:S02]  /*1f20*/  SYNCS.PHASECHK.TRANS64.TRYWAIT P0, [UR16+0x5010], R3 ;  /* 0x00501003ff0075a7 */ /* 0x000f240008001110 */
[----:B--2-4-:R-:W-:Y:S05]  /*1f30*/  @!P0 BRA `(.L_x_61) ;  /* 0x0000000800d88947 */ /* 0x014fea0003800000 */
.L_x_73:
[----:B------:R-:W-:Y:S02]  /*1f40*/  UIADD3 UR15, UPT, UPT, UR15, 0x1, URZ ;  /* 0x000000010f0f7890 */ /* 0x000fe4000fffe0ff */
[----:B------:R-:W-:Y:S02]  /*1f50*/  UIADD3 UR6, UPT, UPT, UR6, 0x20, URZ ;  /* 0x0000002006067890 */ /* 0x000fe4000fffe0ff */
[----:B------:R-:W-:-:S04]  /*1f60*/  UISETP.NE.U32.AND UP0, UPT, UR15, 0x2, UPT ;  /* 0x000000020f00788c */ /* 0x000fc8000bf05070 */
[----:B------:R-:W-:Y:S02]  /*1f70*/  USEL UR15, UR15, URZ, UP0 ;  /* 0x000000ff0f0f7287 */ /* 0x000fe40008000000 */
[----:B------:R-:W-:Y:S02]  /*1f80*/  USEL UR4, URZ, 0x1, UP0 ;  /* 0x00000001ff047887 */ /* 0x000fe40008000000 */
[----:B-1----:R-:W-:-:S04]  /*1f90*/  UISETP.GE.AND UP0, UPT, UR6, UR17, UPT ;  /* 0x000000110600728c */ /* 0x002fc8000bf06270 */
[----:B------:R-:W-:-:S05]  /*1fa0*/  LOP3.LUT R2, R2, UR4, RZ, 0x3c, !PT ;  /* 0x0000000402027c12 */ /* 0x000fca000f8e3cff */
[----:B------:R-:W-:Y:S05]  /*1fb0*/  BRA.U !UP0, `(.L_x_62) ;  /* 0xfffffffd08047547 */ /* 0x000fea000b83ffff */
.L_x_55:
[----:B----45:R-:W-:Y:S06]  /*1fc0*/  BAR.SYNC.DEFER_BLOCKING 0x0 ;  /* 0x0000000000007b1d */ /* 0x030fec0000010000 */
[----:B------:R-:W-:Y:S04]  /*1fd0*/  BSSY.RECONVERGENT B3, `(.L_x_63) ;  /* 0x0000004000037945 */ /* 0x000fe80003800200 */
[----:B------:R-:W-:Y:S05]  /*1fe0*/  @P3 BRA `(.L_x_64) ;  /* 0x0000000000083947 */ /* 0x000fea0003800000 */
[----:B------:R-:W1:Y:S02]  /*1ff0*/  SYNCS.CCTL.IV [UR8+0x5000] ;  /* 0x00500000ff0079b1 */ /* 0x000e640008000008 */
[----:B-1----:R-:W1:Y:S02]  /*2000*/  SYNCS.CCTL.IV [UR8+0x5010] ;  /* 0x00501000ff0079b1 */ /* 0x002e640008000008 */
.L_x_64:
[----:B------:R-:W-:Y:S05]  /*2010*/  BSYNC.RECONVERGENT B3 ;  /* 0x0000000000037941 */ /* 0x000fea0003800200 */
.L_x_63:
[----:B-1----:R-:W-:Y:S06]  /*2020*/  BAR.SYNC.DEFER_BLOCKING 0x0 ;  /* 0x0000000000007b1d */ /* 0x002fec0000010000 */
[----:B------:R-:W-:Y:S04]  /*2030*/  BSSY.RECONVERGENT B3, `(.L_x_65) ;  /* 0x0000004000037945 */ /* 0x000fe80003800200 */
[----:B------:R-:W-:Y:S05]  /*2040*/  @P3 BRA `(.L_x_66) ;  /* 0x0000000000083947 */ /* 0x000fea0003800000 */
[----:B------:R-:W1:Y:S02]  /*2050*/  SYNCS.CCTL.IV [UR8+0x5008] ;  /* 0x00500800ff0079b1 */ /* 0x000e640008000008 */
[----:B-1----:R-:W1:Y:S02]  /*2060*/  SYNCS.CCTL.IV [UR8+0x5018] ;  /* 0x00501800ff0079b1 */ /* 0x002e640008000008 */
.L_x_66:
[----:B------:R-:W-:Y:S05]  /*2070*/  BSYNC.RECONVERGENT B3 ;  /* 0x0000000000037941 */ /* 0x000fea0003800200 */
.L_x_65:
[----:B------:R-:W-:Y:S01]  /*2080*/  USHF.L.U32 UR4, UR14, 0x15, URZ ;  /* 0x000000150e047899 */ /* 0x000fe200080006ff */
[C---:B------:R-:W-:Y:S01]  /*2090*/  IMAD.SHL.U32 R2, R0.reuse, 0x40, RZ ;  /* 0x0000004000027824 */ /* 0x040fe200078e00ff */
[----:B------:R-:W-:Y:S01]  /*20a0*/  ELECT P0, URZ, PT ;  /* 0x0000000000ff782f */ /* 0x000fe20003800000 */
[C---:B------:R-:W-:Y:S01]  /*20b0*/  IMAD.SHL.U32 R133, R0.reuse, 0x80, RZ ;  /* 0x0000008000857824 */ /* 0x040fe200078e00ff */
[----:B------:R-:W-:Y:S01]  /*20c0*/  ULOP3.LUT UR4, UR4, 0x600000, URZ, 0xc0, !UPT ;  /* 0x0060000004047892 */ /* 0x000fe2000f8ec0ff */
[----:B------:R-:W-:Y:S01]  /*20d0*/  IMAD.SHL.U32 R3, R0, 0x10, RZ ;  /* 0x0000001000037824 */ /* 0x000fe200078e00ff */
[----:B------:R-:W-:Y:S01]  /*20e0*/  LOP3.LUT R2, R2, 0x1800, RZ, 0xc0, !PT ;  /* 0x0000180002027812 */ /* 0x000fe200078ec0ff */
[----:B------:R-:W-:Y:S01]  /*20f0*/  IMAD.SHL.U32 R0, R0, 0x200, RZ ;  /* 0x0000020000007824 */ /* 0x000fe200078e00ff */
[----:B------:R-:W-:Y:S01]  /*2100*/  UIADD3 UR4, UPT, UPT, UR24, UR4, URZ ;  /* 0x0000000418047290 */ /* 0x000fe2000fffe0ff */
[----:B------:R-:W-:Y:S01]  /*2110*/  LOP3.LUT R133, R133, 0x780, RZ, 0xc0, !PT ;  /* 0x0000078085857812 */ /* 0x000fe200078ec0ff */
[----:B------:R-:W-:Y:S01]  /*2120*/  ULOP3.LUT UR14, UR14, 0x1, URZ, 0xc0, !UPT ;  /* 0x000000010e0e7892 */ /* 0x000fe2000f8ec0ff */
[----:B------:R-:W-:Y:S01]  /*2130*/  LOP3.LUT R2, R2, 0x70, R3, 0xf8, !PT ;  /* 0x0000007002027812 */ /* 0x000fe200078ef803 */
[----:B------:R-:W-:Y:S01]  /*2140*/  UMOV UR6, UR7 ;  /* 0x0000000700067c82 */ /* 0x000fe20008000000 */
[----:B------:R-:W-:Y:S01]  /*2150*/  LOP3.LUT R133, R133, 0x2000, R0, 0xf8, !PT ;  /* 0x0000200085857812 */ /* 0x000fe200078ef800 */
[----:B------:R-:W-:Y:S01]  /*2160*/  ULEA UR5, UR14, UR9, 0x7 ;  /* 0x000000090e057291 */ /* 0x000fe2000f8e38ff */
[----:B------:R-:W-:-:S02]  /*2170*/  ISETP.LT.U32.AND P0, PT, R132, 0x40, P0 ;  /* 0x000000408400780c */ /* 0x000fc40000701070 */
[----:B---3--:R-:W-:Y:S01]  /*2180*/  LDTM.16dp32bit_t0_t15.x128 R4, tmem[UR4] ;  /* 0x00000004000479ee */ /* 0x008fe20008b80000 */
[----:B------:R-:W2:Y:S01]  /*2190*/  LDTM.16dp32bit_t16_t31.x128 R4, tmem[UR4+0x80] ;  /* 0x00008004000479ee */ /* 0x000ea20008ba0000 */
[----:B------:R-:W-:Y:S01]  /*21a0*/  LOP3.LUT R0, R133, R2, RZ, 0xfc, !PT ;  /* 0x0000000285007212 */ /* 0x000fe200078efcff */
[----:B------:R-:W-:Y:S01]  /*21b0*/  NOP ;  /* 0x0000000000007918 */ /* 0x000fe20000000000 */
[----:B------:R-:W-:Y:S02]  /*21c0*/  ULEA UR4, UR14, UR8, 0xd ;  /* 0x000000080e047291 */ /* 0x000fe4000f8e68ff */
[C---:B------:R-:W-:Y:S02]  /*21d0*/  LOP3.LUT R2, R0.reuse, 0x10, RZ, 0x3c, !PT ;  /* 0x0000001000027812 */ /* 0x040fe400078e3cff */
[----:B------:R-:W-:-:S03]  /*21e0*/  LOP3.LUT R3, R0, 0x20, RZ, 0x3c, !PT ;  /* 0x0000002000037812 */ /* 0x000fc600078e3cff */
[----:B--2---:R-:W-:Y:S01]  /*21f0*/  VOTEU.ANY UP1, P0 ;  /* 0x0000000000ff7886 */ /* 0x004fe20000020100 */
[----:B------:R-:W-:Y:S01]  /*2200*/  VOTEU.ANY UP0, P0 ;  /* 0x0000000000ff7886 */ /* 0x000fe20000000100 */
[----:B------:R-:W-:Y:S02]  /*2210*/  F2FP.SATFINITE.E4M3.F32.PACK_AB_MERGE_C R6, R7, R6, RZ ;  /* 0x000000060706723e */ /* 0x000fe400048070ff */
[----:B------:R-:W-:Y:S02]  /*2220*/  F2FP.SATFINITE.E4M3.F32.PACK_AB_MERGE_C R10, R11, R10, RZ ;  /* 0x0000000a0b0a723e */ /* 0x000fe400048070ff */
[----:B------:R-:W-:Y:S02]  /*2230*/  F2FP.SATFINITE.E4M3.F32.PACK_AB_MERGE_C R14, R15, R14, RZ ;  /* 0x0000000e0f0e723e */ /* 0x000fe400048070ff */
[----:B------:R-:W-:Y:S02]  /*2240*/  F2FP.SATFINITE.E4M3.F32.PACK_AB_MERGE_C R7, R19, R18, RZ ;  /* 0x000000121307723e */ /* 0x000fe400048070ff */
[----:B------:R-:W-:-:S02]  /*2250*/  F2FP.SATFINITE.E4M3.F32.PACK_AB_MERGE_C R22, R23, R22, RZ ;  /* 0x000000161716723e */ /* 0x000fc400048070ff */
[----:B------:R-:W-:Y:S02]  /*2260*/  F2FP.SATFINITE.E4M3.F32.PACK_AB_MERGE_C R26, R27, R26, RZ ;  /* 0x0000001a1b1a723e */ /* 0x000fe400048070ff */
        /* <DEDUP_REMOVED lines=11> */
[----:B------:R-:W-:Y:S02]  /*2320*/  F2FP.SATFINITE.E4M3.F32.PACK_AB_MERGE_C R4, R5, R4, R6 ;  /* 0x000000040504723e */ /* 0x000fe40004807006 */
[----:B------:R-:W-:Y:S02]  /*2330*/  F2FP.SATFINITE.E4M3.F32.PACK_AB_MERGE_C R74, R75, R74, RZ ;  /* 0x0000004a4b4a723e */ /* 0x000fe400048070ff */
[----:B------:R-:W-:Y:S02]  /*2340*/  F2FP.SATFINITE.E4M3.F32.PACK_AB_MERGE_C R78, R79, R78, RZ ;  /* 0x0000004e4f4e723e */ /* 0x000fe400048070ff */
[----:B------:R-:W-:Y:S02]  /*2350*/  F2FP.SATFINITE.E4M3.F32.PACK_AB_MERGE_C R71, R83, R82, RZ ;  /* 0x000000525347723e */ /* 0x000fe400048070ff */
[----:B------:R-:W-:Y:S02]  /*2360*/  F2FP.SATFINITE.E4M3.F32.PACK_AB_MERGE_C R86, R87, R86, RZ ;  /* 0x000000565756723e */ /* 0x000fe400048070ff */
[----:B------:R-:W-:-:S02]  /*2370*/  F2FP.SATFINITE.E4M3.F32.PACK_AB_MERGE_C R5, R9, R8, R10 ;  /* 0x000000080905723e */ /* 0x000fc4000480700a */
[----:B------:R-:W-:Y:S02]  /*2380*/  F2FP.SATFINITE.E4M3.F32.PACK_AB_MERGE_C R6, R13, R12, R14 ;  /* 0x0000000c0d06723e */ /* 0x000fe4000480700e */
[----:B------:R-:W-:Y:S02]  /*2390*/  F2FP.SATFINITE.E4M3.F32.PACK_AB_MERGE_C R7, R17, R16, R7 ;  /* 0x000000101107723e */ /* 0x000fe40004807007 */
[----:B------:R-:W-:Y:S02]  /*23a0*/  F2FP.SATFINITE.E4M3.F32.PACK_AB_MERGE_C R20, R21, R20, R22 ;  /* 0x000000141514723e */ /* 0x000fe40004807016 */
[----:B------:R-:W-:Y:S01]  /*23b0*/  F2FP.SATFINITE.E4M3.F32.PACK_AB_MERGE_C R90, R91, R90, RZ ;  /* 0x0000005a5b5a723e */ /* 0x000fe200048070ff */
[----:B-1----:R1:W-:Y:S01]  /*23c0*/  STS.128 [R0+UR8], R4 ;  /* 0x0000000400007988 */ /* 0x0023e20008000c08 */
[----:B------:R-:W-:Y:S02]  /*23d0*/  F2FP.SATFINITE.E4M3.F32.PACK_AB_MERGE_C R94, R95, R94, RZ ;  /* 0x0000005e5f5e723e */ /* 0x000fe400048070ff */
[----:B------:R-:W-:-:S02]  /*23e0*/  F2FP.SATFINITE.E4M3.F32.PACK_AB_MERGE_C R98, R99, R98, RZ ;  /* 0x000000626362723e */ /* 0x000fc400048070ff */
[----:B------:R-:W-:Y:S02]  /*23f0*/  F2FP.SATFINITE.E4M3.F32.PACK_AB_MERGE_C R102, R103, R102, RZ ;  /* 0x000000666766723e */ /* 0x000fe400048070ff */
[----:B------:R-:W-:Y:S02]  /*2400*/  F2FP.SATFINITE.E4M3.F32.PACK_AB_MERGE_C R21, R25, R24, R26 ;  /* 0x000000181915723e */ /* 0x000fe4000480701a */
[----:B------:R-:W-:Y:S02]  /*2410*/  F2FP.SATFINITE.E4M3.F32.PACK_AB_MERGE_C R22, R29, R28, R30 ;  /* 0x0000001c1d16723e */ /* 0x000fe4000480701e */
[----:B------:R-:W-:Y:S02]  /*2420*/  F2FP.SATFINITE.E4M3.F32.PACK_AB_MERGE_C R23, R33, R32, R23 ;  /* 0x000000202117723e */ /* 0x000fe40004807017 */
[----:B------:R-:W-:Y:S02]  /*2430*/  F2FP.SATFINITE.E4M3.F32.PACK_AB_MERGE_C R36, R37, R36, R38 ;  /* 0x000000242524723e */ /* 0x000fe40004807026 */
[----:B------:R-:W-:Y:S01]  /*2440*/  F2FP.SATFINITE.E4M3.F32.PACK_AB_MERGE_C R106, R107, R106, RZ ;  /* 0x0000006a6b6a723e */ /* 0x000fe200048070ff */
[----:B------:R1:W-:Y:S01]  /*2450*/  STS.128 [R2+UR8], R20 ;  /* 0x0000001402007988 */ /* 0x0003e20008000c08 */
[----:B------:R-:W-:-:S02]  /*2460*/  F2FP.SATFINITE.E4M3.F32.PACK_AB_MERGE_C R110, R111, R110, RZ ;  /* 0x0000006e6f6e723e */ /* 0x000fc400048070ff */
[----:B------:R-:W-:Y:S02]  /*2470*/  F2FP.SATFINITE.E4M3.F32.PACK_AB_MERGE_C R114, R115, R114, RZ ;  /* 0x000000727372723e */ /* 0x000fe400048070ff */
[----:B------:R-:W-:Y:S02]  /*2480*/  F2FP.SATFINITE.E4M3.F32.PACK_AB_MERGE_C R118, R119, R118, RZ ;  /* 0x000000767776723e */ /* 0x000fe400048070ff */
[----:B------:R-:W-:Y:S02]  /*2490*/  F2FP.SATFINITE.E4M3.F32.PACK_AB_MERGE_C R37, R41, R40, R42 ;  /* 0x000000282925723e */ /* 0x000fe4000480702a */
[----:B------:R-:W-:Y:S02]  /*24a0*/  F2FP.SATFINITE.E4M3.F32.PACK_AB_MERGE_C R38, R45, R44, R46 ;  /* 0x0000002c2d26723e */ /* 0x000fe4000480702e */
[----:B------:R-:W-:Y:S02]  /*24b0*/  F2FP.SATFINITE.E4M3.F32.PACK_AB_MERGE_C R39, R49, R48, R39 ;  /* 0x000000303127723e */ /* 0x000fe40004807027 */
[----:B------:R-:W-:-:S02]  /*24c0*/  F2FP.SATFINITE.E4M3.F32.PACK_AB_MERGE_C R52, R53, R52, R54 ;  /* 0x000000343534723e */ /* 0x000fc40004807036 */
[----:B------:R-:W-:Y:S01]  /*24d0*/  F2FP.SATFINITE.E4M3.F32.PACK_AB_MERGE_C R122, R123, R122, RZ ;  /* 0x0000007a7b7a723e */ /* 0x000fe200048070ff */
[----:B------:R1:W-:Y:S01]  /*24e0*/  STS.128 [R3+UR8], R36 ;  /* 0x0000002403007988 */ /* 0x0003e20008000c08 */
[----:B------:R-:W-:Y:S02]  /*24f0*/  F2FP.SATFINITE.E4M3.F32.PACK_AB_MERGE_C R126, R127, R126, RZ ;  /* 0x0000007e7f7e723e */ /* 0x000fe400048070ff */
[----:B------:R-:W-:Y:S02]  /*2500*/  F2FP.SATFINITE.E4M3.F32.PACK_AB_MERGE_C R130, R131, R130, RZ ;  /* 0x000000828382723e */ /* 0x000fe400048070ff */
[----:B------:R-:W-:Y:S02]  /*2510*/  F2FP.SATFINITE.E4M3.F32.PACK_AB_MERGE_C R53, R57, R56, R58 ;  /* 0x000000383935723e */ /* 0x000fe4000480703a */
[----:B------:R-:W-:Y:S02]  /*2520*/  F2FP.SATFINITE.E4M3.F32.PACK_AB_MERGE_C R54, R61, R60, R62 ;  /* 0x0000003c3d36723e */ /* 0x000fe4000480703e */
[----:B------:R-:W-:-:S02]  /*2530*/  F2FP.SATFINITE.E4M3.F32.PACK_AB_MERGE_C R55, R65, R64, R55 ;  /* 0x000000404137723e */ /* 0x000fc40004807037 */
[----:B------:R-:W-:Y:S02]  /*2540*/  F2FP.SATFINITE.E4M3.F32.PACK_AB_MERGE_C R68, R69, R68, R70 ;  /* 0x000000444544723e */ /* 0x000fe40004807046 */
[----:B------:R-:W-:Y:S02]  /*2550*/  LOP3.LUT R8, R0, 0x30, RZ, 0x3c, !PT ;  /* 0x0000003000087812 */ /* 0x000fe400078e3cff */
[----:B------:R-:W-:Y:S02]  /*2560*/  F2FP.SATFINITE.E4M3.F32.PACK_AB_MERGE_C R69, R73, R72, R74 ;  /* 0x000000484945723e */ /* 0x000fe4000480704a */
[----:B------:R-:W-:Y:S01]  /*2570*/  F2FP.SATFINITE.E4M3.F32.PACK_AB_MERGE_C R70, R77, R76, R78 ;  /* 0x0000004c4d46723e */ /* 0x000fe2000480704e */
[----:B------:R1:W-:Y:S01]  /*2580*/  STS.128 [R8+UR8], R52 ;  /* 0x0000003408007988 */ /* 0x0003e20008000c08 */
[----:B------:R-:W-:Y:S02]  /*2590*/  F2FP.SATFINITE.E4M3.F32.PACK_AB_MERGE_C R71, R81, R80, R71 ;  /* 0x000000505147723e */ /* 0x000fe40004807047 */
[----:B------:R-:W-:-:S02]  /*25a0*/  F2FP.SATFINITE.E4M3.F32.PACK_AB_MERGE_C R84, R85, R84, R86 ;  /* 0x000000545554723e */ /* 0x000fc40004807056 */
[C---:B------:R-:W-:Y:S02]  /*25b0*/  LOP3.LUT R9, R0.reuse, 0x40, RZ, 0x3c, !PT ;  /* 0x0000004000097812 */ /* 0x040fe400078e3cff */
[----:B------:R-:W-:Y:S02]  /*25c0*/  F2FP.SATFINITE.E4M3.F32.PACK_AB_MERGE_C R85, R89, R88, R90 ;  /* 0x000000585955723e */ /* 0x000fe4000480705a */
[----:B------:R-:W-:Y:S01]  /*25d0*/  F2FP.SATFINITE.E4M3.F32.PACK_AB_MERGE_C R86, R93, R92, R94 ;  /* 0x0000005c5d56723e */ /* 0x000fe2000480705e */
[----:B------:R1:W-:Y:S01]  /*25e0*/  STS.128 [R9+UR8], R68 ;  /* 0x0000004409007988 */ /* 0x0003e20008000c08 */
[----:B------:R-:W-:Y:S02]  /*25f0*/  F2FP.SATFINITE.E4M3.F32.PACK_AB_MERGE_C R87, R97, R96, R98 ;  /* 0x000000606157723e */ /* 0x000fe40004807062 */
[----:B------:R-:W-:Y:S02]  /*2600*/  F2FP.SATFINITE.E4M3.F32.PACK_AB_MERGE_C R100, R101, R100, R102 ;  /* 0x000000646564723e */ /* 0x000fe40004807066 */
[----:B------:R-:W-:-:S02]  /*2610*/  LOP3.LUT R10, R0, 0x50, RZ, 0x3c, !PT ;  /* 0x00000050000a7812 */ /* 0x000fc400078e3cff */
[----:B------:R-:W-:Y:S02]  /*2620*/  F2FP.SATFINITE.E4M3.F32.PACK_AB_MERGE_C R101, R105, R104, R106 ;  /* 0x000000686965723e */ /* 0x000fe4000480706a */
[----:B------:R-:W-:Y:S01]  /*2630*/  F2FP.SATFINITE.E4M3.F32.PACK_AB_MERGE_C R102, R109, R108, R110 ;  /* 0x0000006c6d66723e */ /* 0x000fe2000480706e */
[----:B------:R1:W-:Y:S01]  /*2640*/  STS.128 [R10+UR8], R84 ;  /* 0x000000540a007988 */ /* 0x0003e20008000c08 */
[----:B------:R-:W-:Y:S02]  /*2650*/  F2FP.SATFINITE.E4M3.F32.PACK_AB_MERGE_C R103, R113, R112, R114 ;  /* 0x000000707167723e */ /* 0x000fe40004807072 */
[----:B------:R-:W-:Y:S02]  /*2660*/  F2FP.SATFINITE.E4M3.F32.PACK_AB_MERGE_C R116, R117, R116, R118 ;  /* 0x000000747574723e */ /* 0x000fe40004807076 */
[----:B------:R-:W-:Y:S02]  /*2670*/  LOP3.LUT R11, R0, 0x60, RZ, 0x3c, !PT ;  /* 0x00000060000b7812 */ /* 0x000fe400078e3cff */
[----:B------:R-:W-:-:S02]  /*2680*/  F2FP.SATFINITE.E4M3.F32.PACK_AB_MERGE_C R117, R121, R120, R122 ;  /* 0x000000787975723e */ /* 0x000fc4000480707a */
[----:B------:R-:W-:Y:S01]  /*2690*/  F2FP.SATFINITE.E4M3.F32.PACK_AB_MERGE_C R118, R125, R124, R126 ;  /* 0x0000007c7d76723e */ /* 0x000fe2000480707e */
[----:B------:R1:W-:Y:S01]  /*26a0*/  STS.128 [R11+UR8], R100 ;  /* 0x000000640b007988 */ /* 0x0003e20008000c08 */
[----:B------:R-:W-:Y:S02]  /*26b0*/  F2FP.SATFINITE.E4M3.F32.PACK_AB_MERGE_C R119, R129, R128, R130 ;  /* 0x000000808177723e */ /* 0x000fe40004807082 */
[----:B------:R-:W-:-:S05]  /*26c0*/  LOP3.LUT R12, R0, 0x70, RZ, 0x3c, !PT ;  /* 0x00000070000c7812 */ /* 0x000fca00078e3cff */
[----:B------:R1:W-:Y:S01]  /*26d0*/  STS.128 [R12+UR8], R116 ;  /* 0x000000740c007988 */ /* 0x0003e20008000c08 */
[----:B------:R2:W-:Y:S06]  /*26e0*/  MEMBAR.ALL.CTA ;  /* 0x0000000000007992 */ /* 0x0005ec0000008000 */
[----:B--2---:R-:W2:Y:S02]  /*26f0*/  FENCE.VIEW.ASYNC.S ;  /* 0x00000000000073c6 */ /* 0x004ea40000000000 */
[----:B--2---:R-:W-:Y:S06]  /*2700*/  BAR.SYNC.DEFER_BLOCKING 0x0 ;  /* 0x0000000000007b1d */ /* 0x004fec0000010000 */
[----:B------:R1:W-:Y:S01]  /*2710*/  @UP1 UTMASTG.2D [UR4], [UR10] ;  /* 0x000000040a0013b5 */ /* 0x0003e20008008000 */
[----:B------:R0:W-:Y:S01]  /*2720*/  UTMACMDFLUSH ;  /* 0x00000000000079b7 */ /* 0x0001e20000000000 */
[----:B------:R-:W-:-:S04]  /*2730*/  DEPBAR.LE SB0, 0x0 ;  /* 0x000080000000791a */ /* 0x000fc80000000000 */
[----:B------:R-:W-:Y:S08]  /*2740*/  BAR.SYNC.DEFER_BLOCKING 0x0 ;  /* 0x0000000000007b1d */ /* 0x000ff00000010000 */
[----:B------:R-:W-:Y:S06]  /*2750*/  BAR.SYNC.DEFER_BLOCKING 0x0 ;  /* 0x0000000000007b1d */ /* 0x000fec0000010000 */
[----:B-1----:R-:W-:Y:S05]  /*2760*/  @P2 BRA `(.L_x_67) ;  /* 0x0000000000a02947 */ /* 0x002fea0003800000 */
[----:B------:R-:W1:Y:S01]  /*2770*/  S2UR UR5, SR_CgaCtaId ;  /* 0x00000000000579c3 */ /* 0x000e620000008800 */
[----:B------:R-:W-:Y:S01]  /*2780*/  NOP ;  /* 0x0000000000007918 */ /* 0x000fe20000000000 */
[----:B------:R-:W-:Y:S01]  /*2790*/  UMOV UR4, 0x50 ;  /* 0x0000005000047882 */ /* 0x000fe20000000000 */
[----:B------:R-:W-:Y:S02]  /*27a0*/  IMAD.U32 R0, RZ, RZ, UR24 ;  /* 0x00000018ff007e24 */ /* 0x000fe4000f8e00ff */
[----:B------:R-:W-:Y:S02]  /*27b0*/  IMAD.MOV.U32 R3, RZ, RZ, 0xff ;  /* 0x000000ffff037424 */ /* 0x000fe400078e00ff */
[----:B------:R-:W-:Y:S01]  /*27c0*/  IMAD.MOV.U32 R7, RZ, RZ, 0x1 ;  /* 0x00000001ff077424 */ /* 0x000fe200078e00ff */
[----:B------:R-:W-:-:S04]  /*27d0*/  LOP3.LUT R0, R0, 0xffff, RZ, 0xc0, !PT ;  /* 0x0000ffff00007812 */ /* 0x000fc800078ec0ff */
[----:B------:R-:W-:-:S05]  /*27e0*/  SHF.R.U32.HI R0, RZ, 0x5, R0 ;  /* 0x00000005ff007819 */ /* 0x000fca0000011600 */
[----:B------:R-:W-:Y:S01]  /*27f0*/  VIADD R2, R0, 0x10 ;  /* 0x0000001000027836 */ /* 0x000fe20000000000 */
[----:B------:R-:W-:Y:S01]  /*2800*/  SHF.L.U32 R0, R3, R0, RZ ;  /* 0x0000000003007219 */ /* 0x000fe200000006ff */
[----:B-1----:R-:W-:-:S03]  /*2810*/  ULEA UR6, UR5, UR4, 0x18 ;  /* 0x0000000405067291 */ /* 0x002fc6000f8ec0ff */
[----:B------:R-:W-:-:S04]  /*2820*/  SHF.L.U32 R3, R7, R2, RZ ;  /* 0x0000000207037219 */ /* 0x000fc800000006ff */
[----:B------:R-:W-:Y:S02]  /*2830*/  LOP3.LUT R0, R3, R0, RZ, 0xfc, !PT ;  /* 0x0000000003007212 */ /* 0x000fe400078efcff */
[----:B------:R-:W1:Y:S02]  /*2840*/  LDS R5, [UR6] ;  /* 0x00000006ff057984 */ /* 0x000e640008000800 */
[C---:B------:R-:W-:Y:S02]  /*2850*/  LOP3.LUT R2, R0.reuse, 0xffff, RZ, 0xc0, !PT ;  /* 0x0000ffff00027812 */ /* 0x040fe400078ec0ff */
[----:B-1----:R-:W-:-:S04]  /*2860*/  LOP3.LUT R3, R0, 0xffff, R5, 0x80, !PT ;  /* 0x0000ffff00037812 */ /* 0x002fc800078e8005 */
[----:B------:R-:W-:-:S13]  /*2870*/  ISETP.NE.AND P0, PT, R3, R2, PT ;  /* 0x000000020300720c */ /* 0x000fda0003f05270 */
[----:B------:R-:W-:Y:S05]  /*2880*/  @P0 BRA `(.L_x_68) ;  /* 0x0000000000500947 */ /* 0x000fea0003800000 */
[----:B------:R-:W-:Y:S02]  /*2890*/  SHF.R.U32.HI R5, RZ, 0x10, R5 ;  /* 0x00000010ff057819 */ /* 0x000fe40000011605 */
[----:B------:R-:W-:-:S04]  /*28a0*/  SHF.R.U32.HI R2, RZ, 0x10, R0 ;  /* 0x00000010ff027819 */ /* 0x000fc80000011600 */
[----:B------:R-:W-:-:S04]  /*28b0*/  LOP3.LUT R5, R5, R2, RZ, 0xc0, !PT ;  /* 0x0000000205057212 */ /* 0x000fc800078ec0ff */
[----:B------:R-:W-:-:S13]  /*28c0*/  ISETP.NE.AND P0, PT, R5, R2, PT ;  /* 0x000000020500720c */ /* 0x000fda0003f05270 */
[----:B------:R-:W-:Y:S05]  /*28d0*/  @P0 BRA `(.L_x_69) ;  /* 0x0000000000300947 */ /* 0x000fea0003800000 */
[----:B------:R-:W-:Y:S01]  /*28e0*/  R2UR UR4, R0 ;  /* 0x00000000000472ca */ /* 0x000fe200000e0000 */
[----:B------:R-:W-:Y:S01]  /*28f0*/  VOTEU.ANY UR5, UPT, PT ;  /* 0x0000000000057886 */ /* 0x000fe200038e0100 */
[----:B------:R-:W1:Y:S01]  /*2900*/  S2R R0, SR_LANEID ;  /* 0x0000000000007919 */ /* 0x000e620000000000 */
[----:B------:R-:W-:-:S10]  /*2910*/  UFLO.U32 UR5, UR5 ;  /* 0x00000005000572bd */ /* 0x000fd400080e0000 */
[----:B------:R-:W-:-:S06]  /*2920*/  ULOP3.LUT UR4, URZ, UR4, URZ, 0x33, !UPT ;  /* 0x00000004ff047292 */ /* 0x000fcc000f8e33ff */
[----:B------:R-:W-:-:S04]  /*2930*/  IMAD.U32 R2, RZ, RZ, UR4 ;  /* 0x00000004ff027e24 */ /* 0x000fc8000f8e00ff */
[----:B------:R-:W2:Y:S02]  /*2940*/  REDUX UR7, R2 ;  /* 0x00000000020773c4 */ /* 0x000ea40000000000 */
[----:B------:R3:W-:Y:S01]  /*2950*/  UTCATOMSWS.AND URZ, UR4 ;  /* 0x0000000400ff79e3 */ /* 0x0007e20008000000 */
[----:B-1----:R-:W-:Y:S01]  /*2960*/  ISETP.EQ.U32.AND P0, PT, R0, UR5, PT ;  /* 0x0000000500007c0c */ /* 0x002fe2000bf02070 */
[----:B--2---:R-:W-:-:S12]  /*2970*/  IMAD.U32 R0, RZ, RZ, UR7 ;  /* 0x00000007ff007e24 */ /* 0x004fd8000f8e00ff */
[----:B------:R3:W-:Y:S01]  /*2980*/  @P0 ATOMS.AND RZ, [UR6], R0 ;  /* 0x00000000ffff098c */ /* 0x0007e2000a800006 */
[----:B------:R-:W-:Y:S05]  /*2990*/  BRA `(.L_x_67) ;  /* 0x0000000000147947 */ /* 0x000fea0003800000 */
.L_x_69:
[----:B------:R-:W-:-:S07]  /*29a0*/  MOV R2, 0x29c0 ;  /* 0x000029c000027802 */ /* 0x000fce0000000f00 */
[----:B------:R-:W-:Y:S05]  /*29b0*/  CALL.REL.NOINC `($__internal_0_$__cuda_sm10x_tcgen05_guardrail_trap_col_being_dealloced_not_returned_by_alloc) ;  /* 0x0000000000447944 */ /* 0x000fea0003c00000 */
[----:B------:R-:W-:Y:S05]  /*29c0*/  BRA `(.L_x_67) ;  /* 0x0000000000087947 */ /* 0x000fea0003800000 */
.L_x_68:
[----:B------:R-:W-:-:S07]  /*29d0*/  MOV R2, 0x29f0 ;  /* 0x000029f000027802 */ /* 0x000fce0000000f00 */
[----:B------:R-:W-:Y:S05]  /*29e0*/  CALL.REL.NOINC `($__internal_2_$__cuda_sm10x_tcgen05_guardrail_trap_unallocated_columns_being_dealloced) ;  /* 0x0000000000507944 */ /* 0x000fea0003c00000 */
.L_x_67:
[----:B------:R-:W-:Y:S01]  /*29f0*/  NOP ;  /* 0x0000000000007918 */ /* 0x000fe20000000000 */
[----:B---3--:R-:W-:Y:S05]  /*2a00*/  EXIT ;  /* 0x000000000000794d */ /* 0x008fea0003800000 */
.L_x_56:
[----:B------:R-:W1:Y:S02]  /*2a10*/  SYNCS.PHASECHK.TRANS64.TRYWAIT P0, [UR8+0x5000], RZ ;  /* 0x005000ffff0075a7 */ /* 0x000e640008001108 */
[----:B-1----:R-:W-:Y:S05]  /*2a20*/  @!P0 BRA `(.L_x_56) ;  /* 0xfffffffc00f88947 */ /* 0x002fea000383ffff */
[----:B------:R-:W-:Y:S05]  /*2a30*/  BRA `(.L_x_70) ;  /* 0xffffffec00f07947 */ /* 0x000fea000383ffff */
.L_x_58:
[----:B------:R-:W1:Y:S02]  /*2a40*/  SYNCS.PHASECHK.TRANS64.TRYWAIT P1, [UR8+0x5010], RZ ;  /* 0x005010ffff0075a7 */ /* 0x000e640008021108 */
[----:B-1----:R-:W-:Y:S05]  /*2a50*/  @!P1 BRA `(.L_x_58) ;  /* 0xfffffffc00f89947 */ /* 0x002fea000383ffff */
[----:B------:R-:W-:Y:S05]  /*2a60*/  BRA `(.L_x_71) ;  /* 0xfffffff000447947 */ /* 0x000fea000383ffff */
.L_x_59:
[----:B------:R-:W2:Y:S02]  /*2a70*/  SYNCS.PHASECHK.TRANS64.TRYWAIT P0, [UR16+0x5000], R3 ;  /* 0x00500003ff0075a7 */ /* 0x000ea40008001110 */
[----:B--2---:R-:W-:Y:S05]  /*2a80*/  @!P0 BRA `(.L_x_59) ;  /* 0xfffffffc00f88947 */ /* 0x004fea000383ffff */
[----:B------:R-:W-:Y:S05]  /*2a90*/  BRA `(.L_x_72) ;  /* 0xfffffff000cc7947 */ /* 0x000fea000383ffff */
.L_x_61:
[----:B------:R-:W2:Y:S02]  /*2aa0*/  SYNCS.PHASECHK.TRANS64.TRYWAIT P0, [UR16+0x5010], R3 ;  /* 0x00501003ff0075a7 */ /* 0x000ea40008001110 */
[----:B--2---:R-:W-:Y:S05]  /*2ab0*/  @!P0 BRA `(.L_x_61) ;  /* 0xfffffffc00f88947 */ /* 0x004fea000383ffff */
[----:B------:R-:W-:Y:S05]  /*2ac0*/  BRA `(.L_x_73) ;  /* 0xfffffff4001c7947 */ /* 0x000fea000383ffff */
        .weak           $__internal_0_$__cuda_sm10x_tcgen05_guardrail_trap_col_being_dealloced_not_returned_by_alloc
        .type           $__internal_0_$__cuda_sm10x_tcgen05_guardrail_trap_col_being_dealloced_not_returned_by_alloc,@function
        .size           $__internal_0_$__cuda_sm10x_tcgen05_guardrail_trap_col_being_dealloced_not_returned_by_alloc,($__internal_1_$__cuda_sm10x_tcgen05_guardrail_trap_phase_invalid_during_alloc - $__internal_0_$__cuda_sm10x_tcgen05_guardrail_trap_col_being_dealloced_not_returned_by_alloc)
$__internal_0_$__cuda_sm10x_tcgen05_guardrail_trap_col_being_dealloced_not_returned_by_alloc:
[----:B------:R-:W-:Y:S05]  /*2ad0*/  BPT.TRAP 0x1 ;  /* 0x000000040000795c */ /* 0x000fea0000300000 */
[----:B------:R-:W-:-:S04]  /*2ae0*/  IMAD.MOV.U32 R3, RZ, RZ, 0x0 ;  /* 0x00000000ff037424 */ /* 0x000fc800078e00ff */
[----:B------:R-:W-:Y:S05]  /*2af0*/  RET.REL.NODEC R2 `(gluon_tcgen05) ;  /* 0xffffffd402407950 */ /* 0x000fea0003c3ffff */
        .weak           $__internal_1_$__cuda_sm10x_tcgen05_guardrail_trap_phase_invalid_during_alloc
        .type           $__internal_1_$__cuda_sm10x_tcgen05_guardrail_trap_phase_invalid_during_alloc,@function
        .size           $__internal_1_$__cuda_sm10x_tcgen05_guardrail_trap_phase_invalid_during_alloc,($__internal_2_$__cuda_sm10x_tcgen05_guardrail_trap_unallocated_columns_being_dealloced - $__internal_1_$__cuda_sm10x_tcgen05_guardrail_trap_phase_invalid_during_alloc)
$__internal_1_$__cuda_sm10x_tcgen05_guardrail_trap_phase_invalid_during_alloc:
[----:B------:R-:W-:Y:S05]  /*2b00*/  BPT.TRAP 0x1 ;  /* 0x000000040000795c */ /* 0x000fea0000300000 */
[----:B------:R-:W-:-:S04]  /*2b10*/  IMAD.MOV.U32 R3, RZ, RZ, 0x0 ;  /* 0x00000000ff037424 */ /* 0x000fc800078e00ff */
[----:B------:R-:W-:Y:S05]  /*2b20*/  RET.REL.NODEC R2 `(gluon_tcgen05) ;  /* 0xffffffd402347950 */ /* 0x000fea0003c3ffff */
        .weak           $__internal_2_$__cuda_sm10x_tcgen05_guardrail_trap_unallocated_columns_being_dealloced
        .type           $__internal_2_$__cuda_sm10x_tcgen05_guardrail_trap_unallocated_columns_being_dealloced,@function
        .size           $__internal_2_$__cuda_sm10x_tcgen05_guardrail_trap_unallocated_columns_being_dealloced,(.L_x_77 - $__internal_2_$__cuda_sm10x_tcgen05_guardrail_trap_unallocated_columns_being_dealloced)
$__internal_2_$__cuda_sm10x_tcgen05_guardrail_trap_unallocated_columns_being_dealloced:
[----:B------:R-:W-:Y:S05]  /*2b30*/  BPT.TRAP 0x1 ;  /* 0x000000040000795c */ /* 0x000fea0000300000 */
[----:B------:R-:W-:-:S04]  /*2b40*/  IMAD.MOV.U32 R3, RZ, RZ, 0x0 ;  /* 0x00000000ff037424 */ /* 0x000fc800078e00ff */
[----:B------:R-:W-:Y:S05]  /*2b50*/  RET.REL.NODEC R2 `(gluon_tcgen05) ;  /* 0xffffffd402287950 */ /* 0x000fea0003c3ffff */
.L_x_74:
[----:B------:R-:W-:-:S00]  /*2b60*/  BRA `(.L_x_74) ;  /* 0xfffffffc00fc7947 */ /* 0x000fc0000383ffff */
[----:B------:R-:W-:-:S00]  /*2b70*/  NOP ;  /* 0x0000000000007918 */ /* 0x000fc00000000000 */
        /* <DEDUP_REMOVED lines=8> */
.L_x_77:


//--------------------- .nv.shared.gluon_tcgen05  --------------------------
	.section	.nv.shared.gluon_tcgen05,"aw",@nobits
	.sectionflags	@""
	.align	16
	.zero		1024


//--------------------- .nv.shared.reserved.0     --------------------------
	.section	.nv.shared.reserved.0,"aw",@nobits
	.align	8
	.weak		__nv_reservedSMEM_offset_0_alias
	.size		__nv_reservedSMEM_offset_0_alias, 0, 64
	.other		__nv_reservedSMEM_offset_0_alias,@"STO_CUDA_RESERVED_SHARED STV_DEFAULT"
__nv_reservedSMEM_offset_0_alias:
	.zero		0
.nv.shared.reserved.0:
	.zero		64
	.weak		__nv_reservedSMEM_allocation_phase
	.type		__nv_reservedSMEM_allocation_phase,@object
	.size		__nv_reservedSMEM_allocation_phase,(.L_0 - __nv_reservedSMEM_allocation_phase)
__nv_reservedSMEM_allocation_phase:
	.zero		1
.L_0:
	.zero		7
	.weak		__nv_reservedSMEM_devtool_atexit_pc
	.type		__nv_reservedSMEM_devtool_atexit_pc,@object
	.size		__nv_reservedSMEM_devtool_atexit_pc,(__nv_reservedSMEM_allocation_mask - __nv_reservedSMEM_devtool_atexit_pc)
__nv_reservedSMEM_devtool_atexit_pc:
	.zero		8
	.weak		__nv_reservedSMEM_allocation_mask
	.type		__nv_reservedSMEM_allocation_mask,@object
	.size		__nv_reservedSMEM_allocation_mask,(.L_2 - __nv_reservedSMEM_allocation_mask)
__nv_reservedSMEM_allocation_mask:
	.zero		4
.L_2:


//--------------------- .nv.constant0.gluon_tcgen05 --------------------------
	.section	.nv.constant0.gluon_tcgen05,"a",@progbits
	.sectionflags	@""
	.align	4
.nv.constant0.gluon_tcgen05:
	.zero		976


//--------------------- SYMBOLS --------------------------

	.type		.nv.reservedSmem.offset0,@object
	.size		.nv.reservedSmem.offset0,0x4
	.type		.nv.reservedSmem.cap,@object
	.size		.nv.reservedSmem.cap,0x4
